//
// Generated by NVIDIA NVVM Compiler
//
// Compiler Build ID: CL-36424714
// Cuda compilation tools, release 13.0, V13.0.88
// Based on NVVM 20.0.0
//

.version 9.0
.target sm_100
.address_size 64

	// .globl	_Z12MatMulKernelPK6MatrixS1_PS_
// _ZZ28MatMulKernelWithSharedMemory6MatrixS_S_E2As has been demoted
// _ZZ28MatMulKernelWithSharedMemory6MatrixS_S_E2Bs has been demoted

.visible .entry _Z12MatMulKernelPK6MatrixS1_PS_(
	.param .u64 .ptr .align 1 _Z12MatMulKernelPK6MatrixS1_PS__param_0,
	.param .u64 .ptr .align 1 _Z12MatMulKernelPK6MatrixS1_PS__param_1,
	.param .u64 .ptr .align 1 _Z12MatMulKernelPK6MatrixS1_PS__param_2
)
{
	.reg .pred 	%p<10>;
	.reg .b32 	%r<41>;
	.reg .b32 	%f<68>;
	.reg .b64 	%rd<49>;

	ld.param.u64 	%rd9, [_Z12MatMulKernelPK6MatrixS1_PS__param_0];
	ld.param.u64 	%rd7, [_Z12MatMulKernelPK6MatrixS1_PS__param_1];
	ld.param.u64 	%rd8, [_Z12MatMulKernelPK6MatrixS1_PS__param_2];
	cvta.to.global.u64 	%rd1, %rd9;
	mov.u32 	%r20, %ctaid.y;
	mov.u32 	%r21, %ntid.y;
	mov.u32 	%r22, %tid.y;
	mad.lo.s32 	%r1, %r20, %r21, %r22;
	mov.u32 	%r23, %ctaid.x;
	mov.u32 	%r24, %ntid.x;
	mov.u32 	%r25, %tid.x;
	mad.lo.s32 	%r2, %r23, %r24, %r25;
	ld.global.u32 	%r3, [%rd1];
	setp.lt.s32 	%p1, %r3, 1;
	mov.f32 	%f67, 0f00000000;
	@%p1 bra 	$L__BB0_12;
	cvta.to.global.u64 	%rd10, %rd7;
	ld.global.u64 	%rd11, [%rd1+16];
	cvta.to.global.u64 	%rd2, %rd11;
	mul.lo.s32 	%r4, %r3, %r1;
	ld.global.u64 	%rd12, [%rd10+16];
	cvta.to.global.u64 	%rd3, %rd12;
	ld.global.u32 	%r5, [%rd10];
	and.b32  	%r6, %r3, 7;
	setp.lt.u32 	%p2, %r3, 8;
	mov.f32 	%f67, 0f00000000;
	mov.b32 	%r39, 0;
	@%p2 bra 	$L__BB0_4;
	and.b32  	%r39, %r3, 2147483640;
	neg.s32 	%r37, %r39;
	shl.b32 	%r9, %r5, 3;
	mul.wide.u32 	%rd13, %r4, 4;
	add.s64 	%rd14, %rd13, %rd2;
	add.s64 	%rd48, %rd14, 16;
	mov.f32 	%f67, 0f00000000;
	mul.wide.s32 	%rd17, %r5, 4;
	mov.u32 	%r36, %r2;
$L__BB0_3:
	.pragma "nounroll";
	ld.global.f32 	%f17, [%rd48+-16];
	mul.wide.s32 	%rd15, %r36, 4;
	add.s64 	%rd16, %rd3, %rd15;
	ld.global.f32 	%f18, [%rd16];
	fma.rn.f32 	%f19, %f17, %f18, %f67;
	ld.global.f32 	%f20, [%rd48+-12];
	add.s64 	%rd18, %rd16, %rd17;
	ld.global.f32 	%f21, [%rd18];
	fma.rn.f32 	%f22, %f20, %f21, %f19;
	ld.global.f32 	%f23, [%rd48+-8];
	add.s64 	%rd19, %rd18, %rd17;
	ld.global.f32 	%f24, [%rd19];
	fma.rn.f32 	%f25, %f23, %f24, %f22;
	ld.global.f32 	%f26, [%rd48+-4];
	add.s64 	%rd20, %rd19, %rd17;
	ld.global.f32 	%f27, [%rd20];
	fma.rn.f32 	%f28, %f26, %f27, %f25;
	ld.global.f32 	%f29, [%rd48];
	add.s64 	%rd21, %rd20, %rd17;
	ld.global.f32 	%f30, [%rd21];
	fma.rn.f32 	%f31, %f29, %f30, %f28;
	ld.global.f32 	%f32, [%rd48+4];
	add.s64 	%rd22, %rd21, %rd17;
	ld.global.f32 	%f33, [%rd22];
	fma.rn.f32 	%f34, %f32, %f33, %f31;
	ld.global.f32 	%f35, [%rd48+8];
	add.s64 	%rd23, %rd22, %rd17;
	ld.global.f32 	%f36, [%rd23];
	fma.rn.f32 	%f37, %f35, %f36, %f34;
	ld.global.f32 	%f38, [%rd48+12];
	add.s64 	%rd24, %rd23, %rd17;
	ld.global.f32 	%f39, [%rd24];
	fma.rn.f32 	%f67, %f38, %f39, %f37;
	add.s32 	%r37, %r37, 8;
	add.s32 	%r36, %r36, %r9;
	add.s64 	%rd48, %rd48, 32;
	setp.ne.s32 	%p3, %r37, 0;
	@%p3 bra 	$L__BB0_3;
$L__BB0_4:
	setp.eq.s32 	%p4, %r6, 0;
	@%p4 bra 	$L__BB0_12;
	and.b32  	%r15, %r3, 3;
	setp.lt.u32 	%p5, %r6, 4;
	@%p5 bra 	$L__BB0_7;
	add.s32 	%r27, %r4, %r39;
	mul.wide.s32 	%rd25, %r27, 4;
	add.s64 	%rd26, %rd2, %rd25;
	ld.global.f32 	%f41, [%rd26];
	mad.lo.s32 	%r28, %r5, %r39, %r2;
	mul.wide.s32 	%rd27, %r28, 4;
	add.s64 	%rd28, %rd3, %rd27;
	ld.global.f32 	%f42, [%rd28];
	fma.rn.f32 	%f43, %f41, %f42, %f67;
	ld.global.f32 	%f44, [%rd26+4];
	mul.wide.s32 	%rd29, %r5, 4;
	add.s64 	%rd30, %rd28, %rd29;
	ld.global.f32 	%f45, [%rd30];
	fma.rn.f32 	%f46, %f44, %f45, %f43;
	ld.global.f32 	%f47, [%rd26+8];
	add.s64 	%rd31, %rd30, %rd29;
	ld.global.f32 	%f48, [%rd31];
	fma.rn.f32 	%f49, %f47, %f48, %f46;
	ld.global.f32 	%f50, [%rd26+12];
	add.s64 	%rd32, %rd31, %rd29;
	ld.global.f32 	%f51, [%rd32];
	fma.rn.f32 	%f67, %f50, %f51, %f49;
	add.s32 	%r39, %r39, 4;
$L__BB0_7:
	setp.eq.s32 	%p6, %r15, 0;
	@%p6 bra 	$L__BB0_12;
	setp.eq.s32 	%p7, %r15, 1;
	@%p7 bra 	$L__BB0_10;
	add.s32 	%r29, %r4, %r39;
	mul.wide.s32 	%rd33, %r29, 4;
	add.s64 	%rd34, %rd2, %rd33;
	ld.global.f32 	%f53, [%rd34];
	mad.lo.s32 	%r30, %r5, %r39, %r2;
	mul.wide.s32 	%rd35, %r30, 4;
	add.s64 	%rd36, %rd3, %rd35;
	ld.global.f32 	%f54, [%rd36];
	fma.rn.f32 	%f55, %f53, %f54, %f67;
	ld.global.f32 	%f56, [%rd34+4];
	mul.wide.s32 	%rd37, %r5, 4;
	add.s64 	%rd38, %rd36, %rd37;
	ld.global.f32 	%f57, [%rd38];
	fma.rn.f32 	%f67, %f56, %f57, %f55;
	add.s32 	%r39, %r39, 2;
$L__BB0_10:
	and.b32  	%r31, %r3, 1;
	setp.eq.b32 	%p8, %r31, 1;
	not.pred 	%p9, %p8;
	@%p9 bra 	$L__BB0_12;
	add.s32 	%r32, %r4, %r39;
	mul.wide.s32 	%rd39, %r32, 4;
	add.s64 	%rd40, %rd2, %rd39;
	ld.global.f32 	%f58, [%rd40];
	mad.lo.s32 	%r33, %r5, %r39, %r2;
	mul.wide.s32 	%rd41, %r33, 4;
	add.s64 	%rd42, %rd3, %rd41;
	ld.global.f32 	%f59, [%rd42];
	fma.rn.f32 	%f67, %f58, %f59, %f67;
$L__BB0_12:
	cvta.to.global.u64 	%rd43, %rd8;
	ld.global.u64 	%rd44, [%rd43+16];
	cvta.to.global.u64 	%rd45, %rd44;
	ld.global.u32 	%r34, [%rd43];
	mad.lo.s32 	%r35, %r34, %r1, %r2;
	mul.wide.s32 	%rd46, %r35, 4;
	add.s64 	%rd47, %rd45, %rd46;
	st.global.f32 	[%rd47], %f67;
	ret;

}
	// .globl	_Z28MatMulKernelWithSharedMemory6MatrixS_S_
.visible .entry _Z28MatMulKernelWithSharedMemory6MatrixS_S_(
	.param .align 8 .b8 _Z28MatMulKernelWithSharedMemory6MatrixS_S__param_0[24],
	.param .align 8 .b8 _Z28MatMulKernelWithSharedMemory6MatrixS_S__param_1[24],
	.param .align 8 .b8 _Z28MatMulKernelWithSharedMemory6MatrixS_S__param_2[24]
)
{
	.reg .pred 	%p<8>;
	.reg .b32 	%r<82>;
	.reg .b32 	%f<368>;
	.reg .b64 	%rd<70>;
	// demoted variable
	.shared .align 4 .b8 _ZZ28MatMulKernelWithSharedMemory6MatrixS_S_E2As[1024];
	// demoted variable
	.shared .align 4 .b8 _ZZ28MatMulKernelWithSharedMemory6MatrixS_S_E2Bs[1024];
	ld.param.u64 	%rd7, [_Z28MatMulKernelWithSharedMemory6MatrixS_S__param_2+16];
	ld.param.u32 	%r43, [_Z28MatMulKernelWithSharedMemory6MatrixS_S__param_2+8];
	ld.param.u64 	%rd6, [_Z28MatMulKernelWithSharedMemory6MatrixS_S__param_1+16];
	ld.param.u32 	%r40, [_Z28MatMulKernelWithSharedMemory6MatrixS_S__param_1+8];
	ld.param.u64 	%rd5, [_Z28MatMulKernelWithSharedMemory6MatrixS_S__param_0+16];
	ld.param.u32 	%r37, [_Z28MatMulKernelWithSharedMemory6MatrixS_S__param_0+8];
	ld.param.v2.u32 	{%r35, %r36}, [_Z28MatMulKernelWithSharedMemory6MatrixS_S__param_0];
	mov.u32 	%r44, %ctaid.y;
	mov.u32 	%r45, %ctaid.x;
	shl.b32 	%r1, %r44, 4;
	shl.b32 	%r2, %r45, 4;
	mov.u32 	%r3, %tid.y;
	mov.u32 	%r4, %tid.x;
	shr.s32 	%r46, %r35, 31;
	shr.u32 	%r47, %r46, 28;
	add.s32 	%r48, %r35, %r47;
	shr.s32 	%r5, %r48, 4;
	setp.lt.s32 	%p1, %r35, 16;
	mov.f32 	%f367, 0f00000000;
	@%p1 bra 	$L__BB1_9;
	cvta.to.global.u64 	%rd1, %rd5;
	mul.lo.s32 	%r6, %r1, %r37;
	cvta.to.global.u64 	%rd2, %rd6;
	shl.b32 	%r8, %r40, 4;
	mad.lo.s32 	%r50, %r37, %r3, %r4;
	cvt.s64.s32 	%rd3, %r50;
	shl.b32 	%r51, %r3, 6;
	mov.u32 	%r52, _ZZ28MatMulKernelWithSharedMemory6MatrixS_S_E2As;
	add.s32 	%r9, %r52, %r51;
	shl.b32 	%r53, %r4, 2;
	add.s32 	%r10, %r9, %r53;
	mad.lo.s32 	%r54, %r40, %r3, %r4;
	cvt.s64.s32 	%rd4, %r54;
	mov.u32 	%r55, _ZZ28MatMulKernelWithSharedMemory6MatrixS_S_E2Bs;
	add.s32 	%r12, %r55, %r53;
	add.s32 	%r11, %r12, %r51;
	add.s32 	%r56, %r5, -1;
	and.b32  	%r13, %r5, 3;
	setp.lt.u32 	%p2, %r56, 3;
	mov.f32 	%f367, 0f00000000;
	mov.b32 	%r81, 0;
	@%p2 bra 	$L__BB1_4;
	and.b32  	%r57, %r5, 134217724;
	neg.s32 	%r79, %r57;
	add.s32 	%r78, %r6, 32;
	add.s32 	%r77, %r8, %r2;
	shl.b32 	%r58, %r40, 5;
	add.s32 	%r76, %r58, %r2;
	mad.lo.s32 	%r75, %r40, 48, %r2;
	mov.f32 	%f367, 0f00000000;
	mov.u32 	%r74, %r2;
$L__BB1_3:
	.pragma "nounroll";
	and.b32  	%r81, %r5, 134217724;
	add.s32 	%r59, %r78, -32;
	cvt.s64.s32 	%rd8, %r59;
	cvt.s64.s32 	%rd9, %r74;
	add.s64 	%rd10, %rd8, %rd3;
	shl.b64 	%rd11, %rd10, 2;
	add.s64 	%rd12, %rd1, %rd11;
	ld.global.f32 	%f14, [%rd12];
	st.shared.f32 	[%r10], %f14;
	add.s64 	%rd13, %rd9, %rd4;
	shl.b64 	%rd14, %rd13, 2;
	add.s64 	%rd15, %rd2, %rd14;
	ld.global.f32 	%f15, [%rd15];
	st.shared.f32 	[%r11], %f15;
	bar.sync 	0;
	ld.shared.f32 	%f16, [%r9];
	ld.shared.f32 	%f17, [%r12];
	fma.rn.f32 	%f18, %f16, %f17, %f367;
	ld.shared.f32 	%f19, [%r9+4];
	ld.shared.f32 	%f20, [%r12+64];
	fma.rn.f32 	%f21, %f19, %f20, %f18;
	ld.shared.f32 	%f22, [%r9+8];
	ld.shared.f32 	%f23, [%r12+128];
	fma.rn.f32 	%f24, %f22, %f23, %f21;
	ld.shared.f32 	%f25, [%r9+12];
	ld.shared.f32 	%f26, [%r12+192];
	fma.rn.f32 	%f27, %f25, %f26, %f24;
	ld.shared.f32 	%f28, [%r9+16];
	ld.shared.f32 	%f29, [%r12+256];
	fma.rn.f32 	%f30, %f28, %f29, %f27;
	ld.shared.f32 	%f31, [%r9+20];
	ld.shared.f32 	%f32, [%r12+320];
	fma.rn.f32 	%f33, %f31, %f32, %f30;
	ld.shared.f32 	%f34, [%r9+24];
	ld.shared.f32 	%f35, [%r12+384];
	fma.rn.f32 	%f36, %f34, %f35, %f33;
	ld.shared.f32 	%f37, [%r9+28];
	ld.shared.f32 	%f38, [%r12+448];
	fma.rn.f32 	%f39, %f37, %f38, %f36;
	ld.shared.f32 	%f40, [%r9+32];
	ld.shared.f32 	%f41, [%r12+512];
	fma.rn.f32 	%f42, %f40, %f41, %f39;
	ld.shared.f32 	%f43, [%r9+36];
	ld.shared.f32 	%f44, [%r12+576];
	fma.rn.f32 	%f45, %f43, %f44, %f42;
	ld.shared.f32 	%f46, [%r9+40];
	ld.shared.f32 	%f47, [%r12+640];
	fma.rn.f32 	%f48, %f46, %f47, %f45;
	ld.shared.f32 	%f49, [%r9+44];
	ld.shared.f32 	%f50, [%r12+704];
	fma.rn.f32 	%f51, %f49, %f50, %f48;
	ld.shared.f32 	%f52, [%r9+48];
	ld.shared.f32 	%f53, [%r12+768];
	fma.rn.f32 	%f54, %f52, %f53, %f51;
	ld.shared.f32 	%f55, [%r9+52];
	ld.shared.f32 	%f56, [%r12+832];
	fma.rn.f32 	%f57, %f55, %f56, %f54;
	ld.shared.f32 	%f58, [%r9+56];
	ld.shared.f32 	%f59, [%r12+896];
	fma.rn.f32 	%f60, %f58, %f59, %f57;
	ld.shared.f32 	%f61, [%r9+60];
	ld.shared.f32 	%f62, [%r12+960];
	fma.rn.f32 	%f63, %f61, %f62, %f60;
	bar.sync 	0;
	add.s32 	%r60, %r78, -16;
	cvt.s64.s32 	%rd16, %r60;
	cvt.s64.s32 	%rd17, %r77;
	add.s64 	%rd18, %rd16, %rd3;
	shl.b64 	%rd19, %rd18, 2;
	add.s64 	%rd20, %rd1, %rd19;
	ld.global.f32 	%f64, [%rd20];
	st.shared.f32 	[%r10], %f64;
	add.s64 	%rd21, %rd17, %rd4;
	shl.b64 	%rd22, %rd21, 2;
	add.s64 	%rd23, %rd2, %rd22;
	ld.global.f32 	%f65, [%rd23];
	st.shared.f32 	[%r11], %f65;
	bar.sync 	0;
	ld.shared.f32 	%f66, [%r9];
	ld.shared.f32 	%f67, [%r12];
	fma.rn.f32 	%f68, %f66, %f67, %f63;
	ld.shared.f32 	%f69, [%r9+4];
	ld.shared.f32 	%f70, [%r12+64];
	fma.rn.f32 	%f71, %f69, %f70, %f68;
	ld.shared.f32 	%f72, [%r9+8];
	ld.shared.f32 	%f73, [%r12+128];
	fma.rn.f32 	%f74, %f72, %f73, %f71;
	ld.shared.f32 	%f75, [%r9+12];
	ld.shared.f32 	%f76, [%r12+192];
	fma.rn.f32 	%f77, %f75, %f76, %f74;
	ld.shared.f32 	%f78, [%r9+16];
	ld.shared.f32 	%f79, [%r12+256];
	fma.rn.f32 	%f80, %f78, %f79, %f77;
	ld.shared.f32 	%f81, [%r9+20];
	ld.shared.f32 	%f82, [%r12+320];
	fma.rn.f32 	%f83, %f81, %f82, %f80;
	ld.shared.f32 	%f84, [%r9+24];
	ld.shared.f32 	%f85, [%r12+384];
	fma.rn.f32 	%f86, %f84, %f85, %f83;
	ld.shared.f32 	%f87, [%r9+28];
	ld.shared.f32 	%f88, [%r12+448];
	fma.rn.f32 	%f89, %f87, %f88, %f86;
	ld.shared.f32 	%f90, [%r9+32];
	ld.shared.f32 	%f91, [%r12+512];
	fma.rn.f32 	%f92, %f90, %f91, %f89;
	ld.shared.f32 	%f93, [%r9+36];
	ld.shared.f32 	%f94, [%r12+576];
	fma.rn.f32 	%f95, %f93, %f94, %f92;
	ld.shared.f32 	%f96, [%r9+40];
	ld.shared.f32 	%f97, [%r12+640];
	fma.rn.f32 	%f98, %f96, %f97, %f95;
	ld.shared.f32 	%f99, [%r9+44];
	ld.shared.f32 	%f100, [%r12+704];
	fma.rn.f32 	%f101, %f99, %f100, %f98;
	ld.shared.f32 	%f102, [%r9+48];
	ld.shared.f32 	%f103, [%r12+768];
	fma.rn.f32 	%f104, %f102, %f103, %f101;
	ld.shared.f32 	%f105, [%r9+52];
	ld.shared.f32 	%f106, [%r12+832];
	fma.rn.f32 	%f107, %f105, %f106, %f104;
	ld.shared.f32 	%f108, [%r9+56];
	ld.shared.f32 	%f109, [%r12+896];
	fma.rn.f32 	%f110, %f108, %f109, %f107;
	ld.shared.f32 	%f111, [%r9+60];
	ld.shared.f32 	%f112, [%r12+960];
	fma.rn.f32 	%f113, %f111, %f112, %f110;
	bar.sync 	0;
	add.s32 	%r61, %r78, 16;
	cvt.s64.s32 	%rd24, %r78;
	cvt.s64.s32 	%rd25, %r76;
	add.s64 	%rd26, %rd24, %rd3;
	shl.b64 	%rd27, %rd26, 2;
	add.s64 	%rd28, %rd1, %rd27;
	ld.global.f32 	%f114, [%rd28];
	st.shared.f32 	[%r10], %f114;
	add.s64 	%rd29, %rd25, %rd4;
	shl.b64 	%rd30, %rd29, 2;
	add.s64 	%rd31, %rd2, %rd30;
	ld.global.f32 	%f115, [%rd31];
	st.shared.f32 	[%r11], %f115;
	bar.sync 	0;
	ld.shared.f32 	%f116, [%r9];
	ld.shared.f32 	%f117, [%r12];
	fma.rn.f32 	%f118, %f116, %f117, %f113;
	ld.shared.f32 	%f119, [%r9+4];
	ld.shared.f32 	%f120, [%r12+64];
	fma.rn.f32 	%f121, %f119, %f120, %f118;
	ld.shared.f32 	%f122, [%r9+8];
	ld.shared.f32 	%f123, [%r12+128];
	fma.rn.f32 	%f124, %f122, %f123, %f121;
	ld.shared.f32 	%f125, [%r9+12];
	ld.shared.f32 	%f126, [%r12+192];
	fma.rn.f32 	%f127, %f125, %f126, %f124;
	ld.shared.f32 	%f128, [%r9+16];
	ld.shared.f32 	%f129, [%r12+256];
	fma.rn.f32 	%f130, %f128, %f129, %f127;
	ld.shared.f32 	%f131, [%r9+20];
	ld.shared.f32 	%f132, [%r12+320];
	fma.rn.f32 	%f133, %f131, %f132, %f130;
	ld.shared.f32 	%f134, [%r9+24];
	ld.shared.f32 	%f135, [%r12+384];
	fma.rn.f32 	%f136, %f134, %f135, %f133;
	ld.shared.f32 	%f137, [%r9+28];
	ld.shared.f32 	%f138, [%r12+448];
	fma.rn.f32 	%f139, %f137, %f138, %f136;
	ld.shared.f32 	%f140, [%r9+32];
	ld.shared.f32 	%f141, [%r12+512];
	fma.rn.f32 	%f142, %f140, %f141, %f139;
	ld.shared.f32 	%f143, [%r9+36];
	ld.shared.f32 	%f144, [%r12+576];
	fma.rn.f32 	%f145, %f143, %f144, %f142;
	ld.shared.f32 	%f146, [%r9+40];
	ld.shared.f32 	%f147, [%r12+640];
	fma.rn.f32 	%f148, %f146, %f147, %f145;
	ld.shared.f32 	%f149, [%r9+44];
	ld.shared.f32 	%f150, [%r12+704];
	fma.rn.f32 	%f151, %f149, %f150, %f148;
	ld.shared.f32 	%f152, [%r9+48];
	ld.shared.f32 	%f153, [%r12+768];
	fma.rn.f32 	%f154, %f152, %f153, %f151;
	ld.shared.f32 	%f155, [%r9+52];
	ld.shared.f32 	%f156, [%r12+832];
	fma.rn.f32 	%f157, %f155, %f156, %f154;
	ld.shared.f32 	%f158, [%r9+56];
	ld.shared.f32 	%f159, [%r12+896];
	fma.rn.f32 	%f160, %f158, %f159, %f157;
	ld.shared.f32 	%f161, [%r9+60];
	ld.shared.f32 	%f162, [%r12+960];
	fma.rn.f32 	%f163, %f161, %f162, %f160;
	bar.sync 	0;
	cvt.s64.s32 	%rd32, %r61;
	cvt.s64.s32 	%rd33, %r75;
	add.s64 	%rd34, %rd32, %rd3;
	shl.b64 	%rd35, %rd34, 2;
	add.s64 	%rd36, %rd1, %rd35;
	ld.global.f32 	%f164, [%rd36];
	st.shared.f32 	[%r10], %f164;
	add.s64 	%rd37, %rd33, %rd4;
	shl.b64 	%rd38, %rd37, 2;
	add.s64 	%rd39, %rd2, %rd38;
	ld.global.f32 	%f165, [%rd39];
	st.shared.f32 	[%r11], %f165;
	bar.sync 	0;
	ld.shared.f32 	%f166, [%r9];
	ld.shared.f32 	%f167, [%r12];
	fma.rn.f32 	%f168, %f166, %f167, %f163;
	ld.shared.f32 	%f169, [%r9+4];
	ld.shared.f32 	%f170, [%r12+64];
	fma.rn.f32 	%f171, %f169, %f170, %f168;
	ld.shared.f32 	%f172, [%r9+8];
	ld.shared.f32 	%f173, [%r12+128];
	fma.rn.f32 	%f174, %f172, %f173, %f171;
	ld.shared.f32 	%f175, [%r9+12];
	ld.shared.f32 	%f176, [%r12+192];
	fma.rn.f32 	%f177, %f175, %f176, %f174;
	ld.shared.f32 	%f178, [%r9+16];
	ld.shared.f32 	%f179, [%r12+256];
	fma.rn.f32 	%f180, %f178, %f179, %f177;
	ld.shared.f32 	%f181, [%r9+20];
	ld.shared.f32 	%f182, [%r12+320];
	fma.rn.f32 	%f183, %f181, %f182, %f180;
	ld.shared.f32 	%f184, [%r9+24];
	ld.shared.f32 	%f185, [%r12+384];
	fma.rn.f32 	%f186, %f184, %f185, %f183;
	ld.shared.f32 	%f187, [%r9+28];
	ld.shared.f32 	%f188, [%r12+448];
	fma.rn.f32 	%f189, %f187, %f188, %f186;
	ld.shared.f32 	%f190, [%r9+32];
	ld.shared.f32 	%f191, [%r12+512];
	fma.rn.f32 	%f192, %f190, %f191, %f189;
	ld.shared.f32 	%f193, [%r9+36];
	ld.shared.f32 	%f194, [%r12+576];
	fma.rn.f32 	%f195, %f193, %f194, %f192;
	ld.shared.f32 	%f196, [%r9+40];
	ld.shared.f32 	%f197, [%r12+640];
	fma.rn.f32 	%f198, %f196, %f197, %f195;
	ld.shared.f32 	%f199, [%r9+44];
	ld.shared.f32 	%f200, [%r12+704];
	fma.rn.f32 	%f201, %f199, %f200, %f198;
	ld.shared.f32 	%f202, [%r9+48];
	ld.shared.f32 	%f203, [%r12+768];
	fma.rn.f32 	%f204, %f202, %f203, %f201;
	ld.shared.f32 	%f205, [%r9+52];
	ld.shared.f32 	%f206, [%r12+832];
	fma.rn.f32 	%f207, %f205, %f206, %f204;
	ld.shared.f32 	%f208, [%r9+56];
	ld.shared.f32 	%f209, [%r12+896];
	fma.rn.f32 	%f210, %f208, %f209, %f207;
	ld.shared.f32 	%f211, [%r9+60];
	ld.shared.f32 	%f212, [%r12+960];
	fma.rn.f32 	%f367, %f211, %f212, %f210;
	bar.sync 	0;
	add.s32 	%r79, %r79, 4;
	add.s32 	%r78, %r78, 64;
	shl.b32 	%r62, %r40, 6;
	add.s32 	%r77, %r77, %r62;
	add.s32 	%r76, %r76, %r62;
	add.s32 	%r75, %r75, %r62;
	add.s32 	%r74, %r74, %r62;
	setp.ne.s32 	%p3, %r79, 0;
	@%p3 bra 	$L__BB1_3;
$L__BB1_4:
	setp.eq.s32 	%p4, %r13, 0;
	@%p4 bra 	$L__BB1_9;
	setp.eq.s32 	%p5, %r13, 1;
	@%p5 bra 	$L__BB1_7;
	shl.b32 	%r63, %r81, 4;
	add.s32 	%r64, %r63, %r6;
	cvt.s64.s32 	%rd40, %r64;
	mad.lo.s32 	%r65, %r8, %r81, %r2;
	cvt.s64.s32 	%rd41, %r65;
	add.s64 	%rd42, %rd40, %rd3;
	shl.b64 	%rd43, %rd42, 2;
	add.s64 	%rd44, %rd1, %rd43;
	ld.global.f32 	%f214, [%rd44];
	st.shared.f32 	[%r10], %f214;
	add.s64 	%rd45, %rd41, %rd4;
	shl.b64 	%rd46, %rd45, 2;
	add.s64 	%rd47, %rd2, %rd46;
	ld.global.f32 	%f215, [%rd47];
	st.shared.f32 	[%r11], %f215;
	bar.sync 	0;
	ld.shared.f32 	%f216, [%r9];
	ld.shared.f32 	%f217, [%r12];
	fma.rn.f32 	%f218, %f216, %f217, %f367;
	ld.shared.f32 	%f219, [%r9+4];
	ld.shared.f32 	%f220, [%r12+64];
	fma.rn.f32 	%f221, %f219, %f220, %f218;
	ld.shared.f32 	%f222, [%r9+8];
	ld.shared.f32 	%f223, [%r12+128];
	fma.rn.f32 	%f224, %f222, %f223, %f221;
	ld.shared.f32 	%f225, [%r9+12];
	ld.shared.f32 	%f226, [%r12+192];
	fma.rn.f32 	%f227, %f225, %f226, %f224;
	ld.shared.f32 	%f228, [%r9+16];
	ld.shared.f32 	%f229, [%r12+256];
	fma.rn.f32 	%f230, %f228, %f229, %f227;
	ld.shared.f32 	%f231, [%r9+20];
	ld.shared.f32 	%f232, [%r12+320];
	fma.rn.f32 	%f233, %f231, %f232, %f230;
	ld.shared.f32 	%f234, [%r9+24];
	ld.shared.f32 	%f235, [%r12+384];
	fma.rn.f32 	%f236, %f234, %f235, %f233;
	ld.shared.f32 	%f237, [%r9+28];
	ld.shared.f32 	%f238, [%r12+448];
	fma.rn.f32 	%f239, %f237, %f238, %f236;
	ld.shared.f32 	%f240, [%r9+32];
	ld.shared.f32 	%f241, [%r12+512];
	fma.rn.f32 	%f242, %f240, %f241, %f239;
	ld.shared.f32 	%f243, [%r9+36];
	ld.shared.f32 	%f244, [%r12+576];
	fma.rn.f32 	%f245, %f243, %f244, %f242;
	ld.shared.f32 	%f246, [%r9+40];
	ld.shared.f32 	%f247, [%r12+640];
	fma.rn.f32 	%f248, %f246, %f247, %f245;
	ld.shared.f32 	%f249, [%r9+44];
	ld.shared.f32 	%f250, [%r12+704];
	fma.rn.f32 	%f251, %f249, %f250, %f248;
	ld.shared.f32 	%f252, [%r9+48];
	ld.shared.f32 	%f253, [%r12+768];
	fma.rn.f32 	%f254, %f252, %f253, %f251;
	ld.shared.f32 	%f255, [%r9+52];
	ld.shared.f32 	%f256, [%r12+832];
	fma.rn.f32 	%f257, %f255, %f256, %f254;
	ld.shared.f32 	%f258, [%r9+56];
	ld.shared.f32 	%f259, [%r12+896];
	fma.rn.f32 	%f260, %f258, %f259, %f257;
	ld.shared.f32 	%f261, [%r9+60];
	ld.shared.f32 	%f262, [%r12+960];
	fma.rn.f32 	%f263, %f261, %f262, %f260;
	bar.sync 	0;
	add.s32 	%r66, %r64, 16;
	cvt.s64.s32 	%rd48, %r66;
	add.s32 	%r67, %r65, %r8;
	cvt.s64.s32 	%rd49, %r67;
	add.s64 	%rd50, %rd48, %rd3;
	shl.b64 	%rd51, %rd50, 2;
	add.s64 	%rd52, %rd1, %rd51;
	ld.global.f32 	%f264, [%rd52];
	st.shared.f32 	[%r10], %f264;
	add.s64 	%rd53, %rd49, %rd4;
	shl.b64 	%rd54, %rd53, 2;
	add.s64 	%rd55, %rd2, %rd54;
	ld.global.f32 	%f265, [%rd55];
	st.shared.f32 	[%r11], %f265;
	bar.sync 	0;
	ld.shared.f32 	%f266, [%r9];
	ld.shared.f32 	%f267, [%r12];
	fma.rn.f32 	%f268, %f266, %f267, %f263;
	ld.shared.f32 	%f269, [%r9+4];
	ld.shared.f32 	%f270, [%r12+64];
	fma.rn.f32 	%f271, %f269, %f270, %f268;
	ld.shared.f32 	%f272, [%r9+8];
	ld.shared.f32 	%f273, [%r12+128];
	fma.rn.f32 	%f274, %f272, %f273, %f271;
	ld.shared.f32 	%f275, [%r9+12];
	ld.shared.f32 	%f276, [%r12+192];
	fma.rn.f32 	%f277, %f275, %f276, %f274;
	ld.shared.f32 	%f278, [%r9+16];
	ld.shared.f32 	%f279, [%r12+256];
	fma.rn.f32 	%f280, %f278, %f279, %f277;
	ld.shared.f32 	%f281, [%r9+20];
	ld.shared.f32 	%f282, [%r12+320];
	fma.rn.f32 	%f283, %f281, %f282, %f280;
	ld.shared.f32 	%f284, [%r9+24];
	ld.shared.f32 	%f285, [%r12+384];
	fma.rn.f32 	%f286, %f284, %f285, %f283;
	ld.shared.f32 	%f287, [%r9+28];
	ld.shared.f32 	%f288, [%r12+448];
	fma.rn.f32 	%f289, %f287, %f288, %f286;
	ld.shared.f32 	%f290, [%r9+32];
	ld.shared.f32 	%f291, [%r12+512];
	fma.rn.f32 	%f292, %f290, %f291, %f289;
	ld.shared.f32 	%f293, [%r9+36];
	ld.shared.f32 	%f294, [%r12+576];
	fma.rn.f32 	%f295, %f293, %f294, %f292;
	ld.shared.f32 	%f296, [%r9+40];
	ld.shared.f32 	%f297, [%r12+640];
	fma.rn.f32 	%f298, %f296, %f297, %f295;
	ld.shared.f32 	%f299, [%r9+44];
	ld.shared.f32 	%f300, [%r12+704];
	fma.rn.f32 	%f301, %f299, %f300, %f298;
	ld.shared.f32 	%f302, [%r9+48];
	ld.shared.f32 	%f303, [%r12+768];
	fma.rn.f32 	%f304, %f302, %f303, %f301;
	ld.shared.f32 	%f305, [%r9+52];
	ld.shared.f32 	%f306, [%r12+832];
	fma.rn.f32 	%f307, %f305, %f306, %f304;
	ld.shared.f32 	%f308, [%r9+56];
	ld.shared.f32 	%f309, [%r12+896];
	fma.rn.f32 	%f310, %f308, %f309, %f307;
	ld.shared.f32 	%f311, [%r9+60];
	ld.shared.f32 	%f312, [%r12+960];
	fma.rn.f32 	%f367, %f311, %f312, %f310;
	bar.sync 	0;
	add.s32 	%r81, %r81, 2;
$L__BB1_7:
	and.b32  	%r68, %r5, 1;
	setp.eq.b32 	%p6, %r68, 1;
	not.pred 	%p7, %p6;
	@%p7 bra 	$L__BB1_9;
	shl.b32 	%r69, %r81, 4;
	add.s32 	%r70, %r69, %r6;
	cvt.s64.s32 	%rd56, %r70;
	mad.lo.s32 	%r71, %r8, %r81, %r2;
	cvt.s64.s32 	%rd57, %r71;
	add.s64 	%rd58, %rd56, %rd3;
	shl.b64 	%rd59, %rd58, 2;
	add.s64 	%rd60, %rd1, %rd59;
	ld.global.f32 	%f313, [%rd60];
	st.shared.f32 	[%r10], %f313;
	add.s64 	%rd61, %rd57, %rd4;
	shl.b64 	%rd62, %rd61, 2;
	add.s64 	%rd63, %rd2, %rd62;
	ld.global.f32 	%f314, [%rd63];
	st.shared.f32 	[%r11], %f314;
	bar.sync 	0;
	ld.shared.f32 	%f315, [%r9];
	ld.shared.f32 	%f316, [%r12];
	fma.rn.f32 	%f317, %f315, %f316, %f367;
	ld.shared.f32 	%f318, [%r9+4];
	ld.shared.f32 	%f319, [%r12+64];
	fma.rn.f32 	%f320, %f318, %f319, %f317;
	ld.shared.f32 	%f321, [%r9+8];
	ld.shared.f32 	%f322, [%r12+128];
	fma.rn.f32 	%f323, %f321, %f322, %f320;
	ld.shared.f32 	%f324, [%r9+12];
	ld.shared.f32 	%f325, [%r12+192];
	fma.rn.f32 	%f326, %f324, %f325, %f323;
	ld.shared.f32 	%f327, [%r9+16];
	ld.shared.f32 	%f328, [%r12+256];
	fma.rn.f32 	%f329, %f327, %f328, %f326;
	ld.shared.f32 	%f330, [%r9+20];
	ld.shared.f32 	%f331, [%r12+320];
	fma.rn.f32 	%f332, %f330, %f331, %f329;
	ld.shared.f32 	%f333, [%r9+24];
	ld.shared.f32 	%f334, [%r12+384];
	fma.rn.f32 	%f335, %f333, %f334, %f332;
	ld.shared.f32 	%f336, [%r9+28];
	ld.shared.f32 	%f337, [%r12+448];
	fma.rn.f32 	%f338, %f336, %f337, %f335;
	ld.shared.f32 	%f339, [%r9+32];
	ld.shared.f32 	%f340, [%r12+512];
	fma.rn.f32 	%f341, %f339, %f340, %f338;
	ld.shared.f32 	%f342, [%r9+36];
	ld.shared.f32 	%f343, [%r12+576];
	fma.rn.f32 	%f344, %f342, %f343, %f341;
	ld.shared.f32 	%f345, [%r9+40];
	ld.shared.f32 	%f346, [%r12+640];
	fma.rn.f32 	%f347, %f345, %f346, %f344;
	ld.shared.f32 	%f348, [%r9+44];
	ld.shared.f32 	%f349, [%r12+704];
	fma.rn.f32 	%f350, %f348, %f349, %f347;
	ld.shared.f32 	%f351, [%r9+48];
	ld.shared.f32 	%f352, [%r12+768];
	fma.rn.f32 	%f353, %f351, %f352, %f350;
	ld.shared.f32 	%f354, [%r9+52];
	ld.shared.f32 	%f355, [%r12+832];
	fma.rn.f32 	%f356, %f354, %f355, %f353;
	ld.shared.f32 	%f357, [%r9+56];
	ld.shared.f32 	%f358, [%r12+896];
	fma.rn.f32 	%f359, %f357, %f358, %f356;
	ld.shared.f32 	%f360, [%r9+60];
	ld.shared.f32 	%f361, [%r12+960];
	fma.rn.f32 	%f367, %f360, %f361, %f359;
	bar.sync 	0;
$L__BB1_9:
	mad.lo.s32 	%r72, %r1, %r43, %r2;
	cvt.s64.s32 	%rd64, %r72;
	cvta.to.global.u64 	%rd65, %rd7;
	mad.lo.s32 	%r73, %r43, %r3, %r4;
	cvt.s64.s32 	%rd66, %r73;
	add.s64 	%rd67, %rd64, %rd66;
	shl.b64 	%rd68, %rd67, 2;
	add.s64 	%rd69, %rd65, %rd68;
	st.global.f32 	[%rd69], %f367;
	ret;

}


// ===== COMPILED SASS (sm_100) =====

	.target	sm_100

	.elftype	@"ET_EXEC"


//--------------------- .note.nv.tkinfo           --------------------------
	.section	.note.nv.tkinfo,"",@"SHT_NOTE"
	.sectionflags	@"SHF_NOTE_NV_TKINFO"
	.tkinfo
        /*0018*/ 	.word	0x00000002
        /*0030*/ 	.string	""
        /*0030*/ 	.string	"ptxas"
        /*0030*/ 	.string	"Cuda compilation tools, release 13.0, V13.0.88"
        /*0030*/ 	.string	"Build cuda_13.0.r13.0/compiler.36424714_0"
        /*0030*/ 	.string	"-arch sm_100 -m 64 "



//--------------------- .note.nv.cuinfo           --------------------------
	.section	.note.nv.cuinfo,"",@"SHT_NOTE"
	.sectionflags	@"SHF_NOTE_NV_CUINFO"
        /*0018*/ 	.short	0x0002
        /*001a*/ 	.short	0x0064
        /*001c*/ 	.short	0x0082
	.zero		2


//--------------------- .nv.info                  --------------------------
	.section	.nv.info,"",@"SHT_CUDA_INFO"
	.align	4


	//----- nvinfo : EIATTR_REGCOUNT
	.align		4
        /*0000*/ 	.byte	0x04, 0x2f
        /*0002*/ 	.short	(.L_1 - .L_0)
	.align		4
.L_0:
        /*0004*/ 	.word	index@(_Z12MatMulKernelPK6MatrixS1_PS_)
        /*0008*/ 	.word	0x00000020


	//----- nvinfo : EIATTR_FRAME_SIZE
	.align		4
.L_1:
        /*000c*/ 	.byte	0x04, 0x11
        /*000e*/ 	.short	(.L_3 - .L_2)
	.align		4
.L_2:
        /*0010*/ 	.word	index@(_Z12MatMulKernelPK6MatrixS1_PS_)
        /*0014*/ 	.word	0x00000000


	//----- nvinfo : EIATTR_REGCOUNT
	.align		4
.L_3:
        /*0018*/ 	.byte	0x04, 0x2f
        /*001a*/ 	.short	(.L_5 - .L_4)
	.align		4
.L_4:
        /*001c*/ 	.word	index@(_Z28MatMulKernelWithSharedMemory6MatrixS_S_)
        /*0020*/ 	.word	0x00000020


	//----- nvinfo : EIATTR_FRAME_SIZE
	.align		4
.L_5:
        /*0024*/ 	.byte	0x04, 0x11
        /*0026*/ 	.short	(.L_7 - .L_6)
	.align		4
.L_6:
        /*0028*/ 	.word	index@(_Z28MatMulKernelWithSharedMemory6MatrixS_S_)
        /*002c*/ 	.word	0x00000000


	//----- nvinfo : EIATTR_MIN_STACK_SIZE
	.align		4
.L_7:
        /*0030*/ 	.byte	0x04, 0x12
        /*0032*/ 	.short	(.L_9 - .L_8)
	.align		4
.L_8:
        /*0034*/ 	.word	index@(_Z28MatMulKernelWithSharedMemory6MatrixS_S_)
        /*0038*/ 	.word	0x00000000


	//----- nvinfo : EIATTR_MIN_STACK_SIZE
	.align		4
.L_9:
        /*003c*/ 	.byte	0x04, 0x12
        /*003e*/ 	.short	(.L_11 - .L_10)
	.align		4
.L_10:
        /*0040*/ 	.word	index@(_Z12MatMulKernelPK6MatrixS1_PS_)
        /*0044*/ 	.word	0x00000000
.L_11:


//--------------------- .nv.compat                --------------------------
	.section	.nv.compat,"",@"SHT_CUDA_COMPAT_INFO"
	.align	4
        /*0000*/ 	.byte	0x02, 0x09, 0x00, 0x00, 0x02, 0x02, 0x01, 0x00, 0x02, 0x05, 0x05, 0x00, 0x03, 0x07, 0x01, 0x01
        /*0010*/ 	.byte	0x02, 0x03, 0x00, 0x00, 0x02, 0x06, 0x01, 0x00, 0x04, 0x0b, 0x08, 0x00, 0x09, 0x00, 0x00, 0x00
        /*0020*/ 	.byte	0x00, 0x00, 0x00, 0x00


//--------------------- .nv.info._Z28MatMulKernelWithSharedMemory6MatrixS_S_ --------------------------
	.section	.nv.info._Z28MatMulKernelWithSharedMemory6MatrixS_S_,"",@"SHT_CUDA_INFO"
	.sectionflags	@""
	.align	4


	//----- nvinfo : EIATTR_CUDA_API_VERSION
	.align		4
        /*0000*/ 	.byte	0x04, 0x37
        /*0002*/ 	.short	(.L_13 - .L_12)
.L_12:
        /*0004*/ 	.word	0x00000082


	//----- nvinfo : EIATTR_KPARAM_INFO
	.align		4
.L_13:
        /*0008*/ 	.byte	0x04, 0x17
        /*000a*/ 	.short	(.L_15 - .L_14)
.L_14:
        /*000c*/ 	.word	0x00000000
        /*0010*/ 	.short	0x0002
        /*0012*/ 	.short	0x0030
        /*0014*/ 	.byte	0x00, 0xf0, 0x61, 0x00


	//----- nvinfo : EIATTR_KPARAM_INFO
	.align		4
.L_15:
        /*0018*/ 	.byte	0x04, 0x17
        /*001a*/ 	.short	(.L_17 - .L_16)
.L_16:
        /*001c*/ 	.word	0x00000000
        /*0020*/ 	.short	0x0001
        /*0022*/ 	.short	0x0018
        /*0024*/ 	.byte	0x00, 0xf0, 0x61, 0x00


	//----- nvinfo : EIATTR_KPARAM_INFO
	.align		4
.L_17:
        /*0028*/ 	.byte	0x04, 0x17
        /*002a*/ 	.short	(.L_19 - .L_18)
.L_18:
        /*002c*/ 	.word	0x00000000
        /*0030*/ 	.short	0x0000
        /*0032*/ 	.short	0x0000
        /*0034*/ 	.byte	0x00, 0xf0, 0x61, 0x00


	//----- nvinfo : EIATTR_SPARSE_MMA_MASK
	.align		4
.L_19:
        /*0038*/ 	.byte	0x03, 0x50
        /*003a*/ 	.short	0x0000


	//----- nvinfo : EIATTR_MAXREG_COUNT
	.align		4
        /*003c*/ 	.byte	0x03, 0x1b
        /*003e*/ 	.short	0x00ff


	//----- nvinfo : EIATTR_NUM_BARRIERS
	.align		4
        /*0040*/ 	.byte	0x02, 0x4c
        /*0042*/ 	.byte	0x01
	.zero		1


	//----- nvinfo : EIATTR_MERCURY_ISA_VERSION
	.align		4
        /*0044*/ 	.byte	0x03, 0x5f
        /*0046*/ 	.short	0x0101


	//----- nvinfo : EIATTR_VRC_CTA_INIT_COUNT
	.align		4
        /*0048*/ 	.byte	0x02, 0x4a
	.zero		1
	.zero		1


	//----- nvinfo : EIATTR_EXIT_INSTR_OFFSETS
	.align		4
        /*004c*/ 	.byte	0x04, 0x1c
        /*004e*/ 	.short	(.L_21 - .L_20)


	//   ....[0]....
.L_20:
        /*0050*/ 	.word	0x00001be0


	//----- nvinfo : EIATTR_CBANK_PARAM_SIZE
	.align		4
.L_21:
        /*0054*/ 	.byte	0x03, 0x19
        /*0056*/ 	.short	0x0048


	//----- nvinfo : EIATTR_PARAM_CBANK
	.align		4
        /*0058*/ 	.byte	0x04, 0x0a
        /*005a*/ 	.short	(.L_23 - .L_22)
	.align		4
.L_22:
        /*005c*/ 	.word	index@(.nv.constant0._Z28MatMulKernelWithSharedMemory6MatrixS_S_)
        /*0060*/ 	.short	0x0380
        /*0062*/ 	.short	0x0048


	//----- nvinfo : EIATTR_SW_WAR
	.align		4
.L_23:
        /*0064*/ 	.byte	0x04, 0x36
        /*0066*/ 	.short	(.L_25 - .L_24)
.L_24:
        /*0068*/ 	.word	0x00000008
.L_25:


//--------------------- .nv.info._Z12MatMulKernelPK6MatrixS1_PS_ --------------------------
	.section	.nv.info._Z12MatMulKernelPK6MatrixS1_PS_,"",@"SHT_CUDA_INFO"
	.sectionflags	@""
	.align	4


	//----- nvinfo : EIATTR_CUDA_API_VERSION
	.align		4
        /*0000*/ 	.byte	0x04, 0x37
        /*0002*/ 	.short	(.L_27 - .L_26)
.L_26:
        /*0004*/ 	.word	0x00000082


	//----- nvinfo : EIATTR_KPARAM_INFO
	.align		4
.L_27:
        /*0008*/ 	.byte	0x04, 0x17
        /*000a*/ 	.short	(.L_29 - .L_28)
.L_28:
        /*000c*/ 	.word	0x00000000
        /*0010*/ 	.short	0x0002
        /*0012*/ 	.short	0x0010
        /*0014*/ 	.byte	0x00, 0xf5, 0x21, 0x00


	//----- nvinfo : EIATTR_KPARAM_INFO
	.align		4
.L_29:
        /*0018*/ 	.byte	0x04, 0x17
        /*001a*/ 	.short	(.L_31 - .L_30)
.L_30:
        /*001c*/ 	.word	0x00000000
        /*0020*/ 	.short	0x0001
        /*0022*/ 	.short	0x0008
        /*0024*/ 	.byte	0x00, 0xf5, 0x21, 0x00


	//----- nvinfo : EIATTR_KPARAM_INFO
	.align		4
.L_31:
        /*0028*/ 	.byte	0x04, 0x17
        /*002a*/ 	.short	(.L_33 - .L_32)
.L_32:
        /*002c*/ 	.word	0x00000000
        /*0030*/ 	.short	0x0000
        /*0032*/ 	.short	0x0000
        /*0034*/ 	.byte	0x00, 0xf5, 0x21, 0x00


	//----- nvinfo : EIATTR_SPARSE_MMA_MASK
	.align		4
.L_33:
        /*0038*/ 	.byte	0x03, 0x50
        /*003a*/ 	.short	0x0000


	//----- nvinfo : EIATTR_MAXREG_COUNT
	.align		4
        /*003c*/ 	.byte	0x03, 0x1b
        /*003e*/ 	.short	0x00ff


	//----- nvinfo : EIATTR_MERCURY_ISA_VERSION
	.align		4
        /*0040*/ 	.byte	0x03, 0x5f
        /*0042*/ 	.short	0x0101


	//----- nvinfo : EIATTR_VRC_CTA_INIT_COUNT
	.align		4
        /*0044*/ 	.byte	0x02, 0x4a
	.zero		1
	.zero		1


	//----- nvinfo : EIATTR_EXIT_INSTR_OFFSETS
	.align		4
        /*0048*/ 	.byte	0x04, 0x1c
        /*004a*/ 	.short	(.L_35 - .L_34)


	//   ....[0]....
.L_34:
        /*004c*/ 	.word	0x000007f0


	//----- nvinfo : EIATTR_CBANK_PARAM_SIZE
	.align		4
.L_35:
        /*0050*/ 	.byte	0x03, 0x19
        /*0052*/ 	.short	0x0018


	//----- nvinfo : EIATTR_PARAM_CBANK
	.align		4
        /*0054*/ 	.byte	0x04, 0x0a
        /*0056*/ 	.short	(.L_37 - .L_36)
	.align		4
.L_36:
        /*0058*/ 	.word	index@(.nv.constant0._Z12MatMulKernelPK6MatrixS1_PS_)
        /*005c*/ 	.short	0x0380
        /*005e*/ 	.short	0x0018


	//----- nvinfo : EIATTR_SW_WAR
	.align		4
.L_37:
        /*0060*/ 	.byte	0x04, 0x36
        /*0062*/ 	.short	(.L_39 - .L_38)
.L_38:
        /*0064*/ 	.word	0x00000008
.L_39:


//--------------------- .nv.callgraph             --------------------------
	.section	.nv.callgraph,"",@"SHT_CUDA_CALLGRAPH"
	.align	4
	.sectionentsize	8
	.align		4
        /*0000*/ 	.word	0x00000000
	.align		4
        /*0004*/ 	.word	0xffffffff
	.align		4
        /*0008*/ 	.word	0x00000000
	.align		4
        /*000c*/ 	.word	0xfffffffe
	.align		4
        /*0010*/ 	.word	0x00000000
	.align		4
        /*0014*/ 	.word	0xfffffffd
	.align		4
        /*0018*/ 	.word	0x00000000
	.align		4
        /*001c*/ 	.word	0xfffffffc


//--------------------- .text._Z28MatMulKernelWithSharedMemory6MatrixS_S_ --------------------------
	.section	.text._Z28MatMulKernelWithSharedMemory6MatrixS_S_,"ax",@progbits
	.align	128
        .global         _Z28MatMulKernelWithSharedMemory6MatrixS_S_
        .type           _Z28MatMulKernelWithSharedMemory6MatrixS_S_,@function
        .size           _Z28MatMulKernelWithSharedMemory6MatrixS_S_,(.L_x_10 - _Z28MatMulKernelWithSharedMemory6MatrixS_S_)
        .other          _Z28MatMulKernelWithSharedMemory6MatrixS_S_,@"STO_CUDA_ENTRY STV_DEFAULT"
_Z28MatMulKernelWithSharedMemory6MatrixS_S_:
.text._Z28MatMulKernelWithSharedMemory6MatrixS_S_:
[----:B------:R-:W-:Y:S01]  /*0000*/  LDC R1, c[0x0][0x37c] ;  /* 0x0000df00ff017b82 */ /* 0x000fe20000000800 */
[----:B------:R-:W0:Y:S01]  /*0010*/  S2R R17, SR_CTAID.X ;  /* 0x0000000000117919 */ /* 0x000e220000002500 */
[----:B------:R-:W1:Y:S06]  /*0020*/  LDCU UR6, c[0x0][0x380] ;  /* 0x00007000ff0677ac */ /* 0x000e6c0008000800 */
[----:B------:R-:W2:Y:S01]  /*0030*/  S2UR UR4, SR_CTAID.Y ;  /* 0x00000000000479c3 */ /* 0x000ea20000002600 */
[----:B------:R-:W-:Y:S01]  /*0040*/  HFMA2 R25, -RZ, RZ, 0, 0 ;  /* 0x00000000ff197431 */ /* 0x000fe200000001ff */
[----:B------:R-:W3:Y:S01]  /*0050*/  S2R R9, SR_TID.Y ;  /* 0x0000000000097919 */ /* 0x000ee20000002200 */
[----:B------:R-:W4:Y:S01]  /*0060*/  LDCU.64 UR12, c[0x0][0x358] ;  /* 0x00006b00ff0c77ac */ /* 0x000f220008000a00 */
[----:B------:R-:W3:Y:S01]  /*0070*/  S2R R6, SR_TID.X ;  /* 0x0000000000067919 */ /* 0x000ee20000002100 */
[----:B-1----:R-:W-:-:S02]  /*0080*/  UISETP.GE.AND UP0, UPT, UR6, 0x10, UPT ;  /* 0x000000100600788c */ /* 0x002fc4000bf06270 */
[----:B------:R-:W-:-:S04]  /*0090*/  USHF.R.S32.HI UR5, URZ, 0x1f, UR6 ;  /* 0x0000001fff057899 */ /* 0x000fc80008011406 */
[----:B------:R-:W-:Y:S02]  /*00a0*/  ULEA.HI UR5, UR5, UR6, URZ, 0x4 ;  /* 0x0000000605057291 */ /* 0x000fe4000f8f20ff */
[----:B--2---:R-:W-:Y:S01]  /*00b0*/  USHF.L.U32 UR4, UR4, 0x4, URZ ;  /* 0x0000000404047899 */ /* 0x004fe200080006ff */
[----:B0-----:R-:W-:Y:S01]  /*00c0*/  SHF.L.U32 R17, R17, 0x4, RZ ;  /* 0x0000000411117819 */ /* 0x001fe200000006ff */
[----:B----4-:R-:W-:Y:S10]  /*00d0*/  BRA.U !UP0, `(.L_x_0) ;  /* 0x0000001908907547 */ /* 0x010ff4000b800000 */
[----:B------:R-:W0:Y:S01]  /*00e0*/  S2UR UR8, SR_CgaCtaId ;  /* 0x00000000000879c3 */ /* 0x000e220000008800 */
[----:B------:R-:W3:Y:S01]  /*00f0*/  LDCU UR11, c[0x0][0x388] ;  /* 0x00007100ff0b77ac */ /* 0x000ee20008000800 */
[----:B------:R-:W-:Y:S02]  /*0100*/  MOV R25, RZ ;  /* 0x000000ff00197202 */ /* 0x000fe40000000f00 */
[----:B------:R-:W-:Y:S01]  /*0110*/  MOV R20, RZ ;  /* 0x000000ff00147202 */ /* 0x000fe20000000f00 */
[----:B------:R-:W-:Y:S01]  /*0120*/  USHF.R.S32.HI UR5, URZ, 0x4, UR5 ;  /* 0x00000004ff057899 */ /* 0x000fe20008011405 */
[----:B------:R-:W-:Y:S02]  /*0130*/  UMOV UR7, 0x400 ;  /* 0x0000040000077882 */ /* 0x000fe40000000000 */
[----:B------:R-:W1:Y:S01]  /*0140*/  LDC R18, c[0x0][0x3a0] ;  /* 0x0000e800ff127b82 */ /* 0x000e620000000800 */
[----:B------:R-:W-:-:S04]  /*0150*/  UIADD3 UR10, UPT, UPT, UR5, -0x1, URZ ;  /* 0xffffffff050a7890 */ /* 0x000fc8000fffe0ff */
[----:B------:R-:W-:Y:S01]  /*0160*/  UISETP.GE.U32.AND UP0, UPT, UR10, 0x3, UPT ;  /* 0x000000030a00788c */ /* 0x000fe2000bf06070 */
[----:B---3--:R-:W-:Y:S01]  /*0170*/  IMAD R16, R9, UR11, R6 ;  /* 0x0000000b09107c24 */ /* 0x008fe2000f8e0206 */
[----:B------:R-:W-:Y:S02]  /*0180*/  UIMAD UR6, UR4, UR11, URZ ;  /* 0x0000000b040672a4 */ /* 0x000fe4000f8e02ff */
[----:B0-----:R-:W-:Y:S02]  /*0190*/  ULEA UR9, UR8, UR7, 0x18 ;  /* 0x0000000708097291 */ /* 0x001fe4000f8ec0ff */
[----:B------:R-:W-:Y:S01]  /*01a0*/  SHF.R.S32.HI R2, RZ, 0x1f, R16 ;  /* 0x0000001fff027819 */ /* 0x000fe20000011410 */
[----:B------:R-:W-:-:S04]  /*01b0*/  UIADD3 UR7, UPT, UPT, UR7, 0x400, URZ ;  /* 0x0000040007077890 */ /* 0x000fc8000fffe0ff */
[----:B------:R-:W-:Y:S01]  /*01c0*/  ULEA UR7, UR8, UR7, 0x18 ;  /* 0x0000000708077291 */ /* 0x000fe2000f8ec0ff */
[C---:B------:R-:W-:Y:S01]  /*01d0*/  LEA R7, R9.reuse, UR9, 0x6 ;  /* 0x0000000909077c11 */ /* 0x040fe2000f8e30ff */
[----:B-1----:R-:W-:Y:S01]  /*01e0*/  IMAD R5, R9, R18, R6 ;  /* 0x0000001209057224 */ /* 0x002fe200078e0206 */
[----:B------:R-:W-:-:S03]  /*01f0*/  SHF.L.U32 R26, R18, 0x4, RZ ;  /* 0x00000004121a7819 */ /* 0x000fc600000006ff */
[C---:B------:R-:W-:Y:S02]  /*0200*/  LEA R0, R6.reuse, UR7, 0x2 ;  /* 0x0000000706007c11 */ /* 0x040fe4000f8e10ff */
[----:B------:R-:W-:Y:S02]  /*0210*/  SHF.R.S32.HI R3, RZ, 0x1f, R5 ;  /* 0x0000001fff037819 */ /* 0x000fe40000011405 */
[----:B------:R-:W-:Y:S02]  /*0220*/  LEA R6, R6, R7, 0x2 ;  /* 0x0000000706067211 */ /* 0x000fe400078e10ff */
[----:B------:R-:W-:Y:S01]  /*0230*/  LEA R4, R9, R0, 0x6 ;  /* 0x0000000009047211 */ /* 0x000fe200078e30ff */
[----:B------:R-:W-:Y:S06]  /*0240*/  BRA.U !UP0, `(.L_x_1) ;  /* 0x0000000d08807547 */ /* 0x000fec000b800000 */
[----:B------:R-:W-:Y:S01]  /*0250*/  UIADD3 UR6, UPT, UPT, UR6, 0x20, URZ ;  /* 0x0000002006067890 */ /* 0x000fe2000fffe0ff */
[----:B------:R-:W-:Y:S01]  /*0260*/  IADD3 R26, PT, PT, R17, R26, RZ ;  /* 0x0000001a111a7210 */ /* 0x000fe20007ffe0ff */
[----:B------:R-:W-:Y:S01]  /*0270*/  ULOP3.LUT UR7, UR5, 0x7fffffc, URZ, 0xc0, !UPT ;  /* 0x07fffffc05077892 */ /* 0x000fe2000f8ec0ff */
[CC--:B------:R-:W-:Y:S01]  /*0280*/  LEA R24, R18.reuse, R17.reuse, 0x5 ;  /* 0x0000001112187211 */ /* 0x0c0fe200078e28ff */
[----:B------:R-:W-:Y:S01]  /*0290*/  IMAD R22, R18, 0x30, R17 ;  /* 0x0000003012167824 */ /* 0x000fe200078e0211 */
[----:B------:R-:W-:Y:S01]  /*02a0*/  MOV R25, RZ ;  /* 0x000000ff00197202 */ /* 0x000fe20000000f00 */
[----:B------:R-:W0:Y:S01]  /*02b0*/  LDCU.64 UR10, c[0x0][0x3a8] ;  /* 0x00007500ff0a77ac */ /* 0x000e220008000a00 */
[----:B------:R-:W-:Y:S02]  /*02c0*/  MOV R20, R17 ;  /* 0x0000001100147202 */ /* 0x000fe40000000f00 */
[----:B------:R-:W-:Y:S01]  /*02d0*/  MOV R19, UR6 ;  /* 0x0000000600137c02 */ /* 0x000fe20008000f00 */
[----:B------:R-:W1:Y:S01]  /*02e0*/  LDCU.64 UR8, c[0x0][0x390] ;  /* 0x00007200ff0877ac */ /* 0x000e620008000a00 */
[----:B------:R-:W-:-:S12]  /*02f0*/  UIADD3 UR7, UPT, UPT, -UR7, URZ, URZ ;  /* 0x000000ff07077290 */ /* 0x000fd8000fffe1ff */
.L_x_2:
[----:B------:R-:W-:Y:S02]  /*0300*/  IADD3 R9, PT, PT, R19, -0x20, RZ ;  /* 0xffffffe013097810 */ /* 0x000fe40007ffe0ff */
[----:B------:R-:W-:Y:S02]  /*0310*/  IADD3 R11, P0, PT, R5, R20, RZ ;  /* 0x00000014050b7210 */ /* 0x000fe40007f1e0ff */
[----:B------:R-:W-:Y:S02]  /*0320*/  IADD3 R13, P1, PT, R16, R9, RZ ;  /* 0x00000009100d7210 */ /* 0x000fe40007f3e0ff */
[----:B------:R-:W-:Y:S02]  /*0330*/  LEA.HI.X.SX32 R12, R20, R3, 0x1, P0 ;  /* 0x00000003140c7211 */ /* 0x000fe400000f0eff */
[----:B0-----:R-:W-:Y:S02]  /*0340*/  LEA R8, P0, R11, UR10, 0x2 ;  /* 0x0000000a0b087c11 */ /* 0x001fe4000f8010ff */
[----:B------:R-:W-:-:S02]  /*0350*/  LEA.HI.X.SX32 R14, R9, R2, 0x1, P1 ;  /* 0x00000002090e7211 */ /* 0x000fc400008f0eff */
[----:B-1----:R-:W-:Y:S02]  /*0360*/  LEA R10, P1, R13, UR8, 0x2 ;  /* 0x000000080d0a7c11 */ /* 0x002fe4000f8210ff */
[----:B------:R-:W-:Y:S02]  /*0370*/  LEA.HI.X R9, R11, UR11, R12, 0x2, P0 ;  /* 0x0000000b0b097c11 */ /* 0x000fe400080f140c */
[----:B------:R-:W-:-:S03]  /*0380*/  LEA.HI.X R11, R13, UR9, R14, 0x2, P1 ;  /* 0x000000090d0b7c11 */ /* 0x000fc600088f140e */
[----:B------:R-:W2:Y:S04]  /*0390*/  LDG.E R23, desc[UR12][R8.64] ;  /* 0x0000000c08177981 */ /* 0x000ea8000c1e1900 */
[----:B------:R-:W3:Y:S04]  /*03a0*/  LDG.E R11, desc[UR12][R10.64] ;  /* 0x0000000c0a0b7981 */ /* 0x000ee8000c1e1900 */
[----:B---3--:R-:W-:Y:S04]  /*03b0*/  STS [R6], R11 ;  /* 0x0000000b06007388 */ /* 0x008fe80000000800 */
[----:B--2---:R-:W-:Y:S01]  /*03c0*/  STS [R4], R23 ;  /* 0x0000001704007388 */ /* 0x004fe20000000800 */
[----:B------:R-:W-:Y:S06]  /*03d0*/  BAR.SYNC.DEFER_BLOCKING 0x0 ;  /* 0x0000000000007b1d */ /* 0x000fec0000010000 */
[----:B------:R-:W-:Y:S04]  /*03e0*/  LDS R27, [R0] ;  /* 0x00000000001b7984 */ /* 0x000fe80000000800 */
[----:B------:R-:W0:Y:S04]  /*03f0*/  LDS.128 R12, [R7] ;  /* 0x00000000070c7984 */ /* 0x000e280000000c00 */
[----:B------:R-:W1:Y:S04]  /*0400*/  LDS R29, [R0+0x40] ;  /* 0x00004000001d7984 */ /* 0x000e680000000800 */
[----:B------:R-:W2:Y:S04]  /*0410*/  LDS R21, [R0+0x80] ;  /* 0x0000800000157984 */ /* 0x000ea80000000800 */
[----:B------:R-:W-:Y:S04]  /*0420*/  LDS.128 R8, [R7+0x10] ;  /* 0x0000100007087984 */ /* 0x000fe80000000c00 */
[----:B------:R-:W-:Y:S01]  /*0430*/  LDS R23, [R0+0x200] ;  /* 0x0002000000177984 */ /* 0x000fe20000000800 */
[----:B0-----:R-:W-:-:S03]  /*0440*/  FFMA R28, R12, R27, R25 ;  /* 0x0000001b0c1c7223 */ /* 0x001fc60000000019 */
[----:B------:R-:W0:Y:S04]  /*0450*/  LDS R12, [R0+0xc0] ;  /* 0x0000c000000c7984 */ /* 0x000e280000000800 */
[----:B------:R-:W3:Y:S01]  /*0460*/  LDS R25, [R0+0x100] ;  /* 0x0001000000197984 */ /* 0x000ee20000000800 */
[----:B-1----:R-:W-:-:S03]  /*0470*/  FFMA R13, R29, R13, R28 ;  /* 0x0000000d1d0d7223 */ /* 0x002fc6000000001c */
[----:B------:R-:W1:Y:S01]  /*0480*/  LDS R28, [R0+0x140] ;  /* 0x00014000001c7984 */ /* 0x000e620000000800 */
[----:B--2---:R-:W-:-:S03]  /*0490*/  FFMA R13, R21, R14, R13 ;  /* 0x0000000e150d7223 */ /* 0x004fc6000000000d */
[----:B------:R-:W2:Y:S01]  /*04a0*/  LDS R21, [R0+0x180] ;  /* 0x0001800000157984 */ /* 0x000ea20000000800 */
[----:B0-----:R-:W-:-:S04]  /*04b0*/  FFMA R13, R12, R15, R13 ;  /* 0x0000000f0c0d7223 */ /* 0x001fc8000000000d */
[----:B---3--:R-:W-:Y:S02]  /*04c0*/  FFMA R13, R8, R25, R13 ;  /* 0x00000019080d7223 */ /* 0x008fe4000000000d */
[----:B------:R-:W0:Y:S02]  /*04d0*/  LDS R8, [R0+0x1c0] ;  /* 0x0001c00000087984 */ /* 0x000e240000000800 */
[----:B-1----:R-:W-:Y:S02]  /*04e0*/  FFMA R9, R28, R9, R13 ;  /* 0x000000091c097223 */ /* 0x002fe4000000000d */
[----:B------:R-:W1:Y:S04]  /*04f0*/  LDS.128 R12, [R7+0x20] ;  /* 0x00002000070c7984 */ /* 0x000e680000000c00 */
[----:B------:R-:W3:Y:S01]  /*0500*/  LDS R28, [R0+0x240] ;  /* 0x00024000001c7984 */ /* 0x000ee20000000800 */
[----:B--2---:R-:W-:-:S03]  /*0510*/  FFMA R9, R21, R10, R9 ;  /* 0x0000000a15097223 */ /* 0x004fc60000000009 */
[----:B------:R-:W2:Y:S04]  /*0520*/  LDS R21, [R0+0x280] ;  /* 0x0002800000157984 */ /* 0x000ea80000000800 */
[----:B------:R-:W-:Y:S01]  /*0530*/  LDS R25, [R0+0x340] ;  /* 0x0003400000197984 */ /* 0x000fe20000000800 */
[----:B0-----:R-:W-:-:S04]  /*0540*/  FFMA R9, R8, R11, R9 ;  /* 0x0000000b08097223 */ /* 0x001fc80000000009 */
[----:B-1----:R-:W-:Y:S02]  /*0550*/  FFMA R9, R12, R23, R9 ;  /* 0x000000170c097223 */ /* 0x002fe40000000009 */
[----:B------:R-:W0:Y:S02]  /*0560*/  LDS R12, [R0+0x2c0] ;  /* 0x0002c000000c7984 */ /* 0x000e240000000800 */
[----:B---3--:R-:W-:Y:S02]  /*0570*/  FFMA R28, R28, R13, R9 ;  /* 0x0000000d1c1c7223 */ /* 0x008fe40000000009 */
[----:B------:R-:W-:Y:S04]  /*0580*/  LDS R13, [R0+0x300] ;  /* 0x00030000000d7984 */ /* 0x000fe80000000800 */
[----:B------:R-:W1:Y:S01]  /*0590*/  LDS.128 R8, [R7+0x30] ;  /* 0x0000300007087984 */ /* 0x000e620000000c00 */
[----:B--2---:R-:W-:Y:S01]  /*05a0*/  FFMA R21, R21, R14, R28 ;  /* 0x0000000e15157223 */ /* 0x004fe2000000001c */
[----:B------:R-:W-:-:S04]  /*05b0*/  IADD3 R23, PT, PT, R19, -0x10, RZ ;  /* 0xfffffff013177810 */ /* 0x000fc80007ffe0ff */
[----:B------:R-:W-:-:S04]  /*05c0*/  IADD3 R14, P0, PT, R16, R23, RZ ;  /* 0x00000017100e7210 */ /* 0x000fc80007f1e0ff */
[----:B------:R-:W-:Y:S02]  /*05d0*/  LEA.HI.X.SX32 R23, R23, R2, 0x1, P0 ;  /* 0x0000000217177211 */ /* 0x000fe400000f0eff */
[----:B------:R-:W-:-:S04]  /*05e0*/  LEA R28, P0, R14, UR8, 0x2 ;  /* 0x000000080e1c7c11 */ /* 0x000fc8000f8010ff */
[----:B------:R-:W-:Y:S01]  /*05f0*/  LEA.HI.X R29, R14, UR9, R23, 0x2, P0 ;  /* 0x000000090e1d7c11 */ /* 0x000fe200080f1417 */
[----:B0-----:R-:W-:Y:S02]  /*0600*/  FFMA R15, R12, R15, R21 ;  /* 0x0000000f0c0f7223 */ /* 0x001fe40000000015 */
[----:B------:R-:W0:Y:S02]  /*0610*/  LDS R21, [R0+0x380] ;  /* 0x0003800000157984 */ /* 0x000e240000000800 */
[----:B-1----:R-:W-:Y:S02]  /*0620*/  FFMA R15, R8, R13, R15 ;  /* 0x0000000d080f7223 */ /* 0x002fe4000000000f */
[----:B------:R-:W1:Y:S01]  /*0630*/  LDS R8, [R0+0x3c0] ;  /* 0x0003c00000087984 */ /* 0x000e620000000800 */
[----:B------:R-:W-:Y:S01]  /*0640*/  BAR.SYNC.DEFER_BLOCKING 0x0 ;  /* 0x0000000000007b1d */ /* 0x000fe20000010000 */
[----:B------:R-:W-:-:S04]  /*0650*/  IADD3 R14, P0, PT, R5, R26, RZ ;  /* 0x0000001a050e7210 */ /* 0x000fc80007f1e0ff */
[----:B------:R-:W-:Y:S02]  /*0660*/  LEA.HI.X.SX32 R13, R26, R3, 0x1, P0 ;  /* 0x000000031a0d7211 */ /* 0x000fe400000f0eff */
[----:B------:R-:W-:-:S04]  /*0670*/  LEA R12, P0, R14, UR10, 0x2 ;  /* 0x0000000a0e0c7c11 */ /* 0x000fc8000f8010ff */
[----:B------:R-:W-:Y:S01]  /*0680*/  LEA.HI.X R13, R14, UR11, R13, 0x2, P0 ;  /* 0x0000000b0e0d7c11 */ /* 0x000fe200080f140d */
[----:B------:R-:W2:Y:S04]  /*0690*/  LDG.E R29, desc[UR12][R28.64] ;  /* 0x0000000c1c1d7981 */ /* 0x000ea8000c1e1900 */
[----:B------:R-:W3:Y:S01]  /*06a0*/  LDG.E R27, desc[UR12][R12.64] ;  /* 0x0000000c0c1b7981 */ /* 0x000ee2000c1e1900 */
[----:B------:R-:W-:-:S04]  /*06b0*/  FFMA R9, R25, R9, R15 ;  /* 0x0000000919097223 */ /* 0x000fc8000000000f */
[----:B0-----:R-:W-:-:S04]  /*06c0*/  FFMA R9, R21, R10, R9 ;  /* 0x0000000a15097223 */ /* 0x001fc80000000009 */
[----:B-1----:R-:W-:Y:S01]  /*06d0*/  FFMA R9, R8, R11, R9 ;  /* 0x0000000b08097223 */ /* 0x002fe20000000009 */
[----:B--2---:R-:W-:Y:S04]  /*06e0*/  STS [R6], R29 ;  /* 0x0000001d06007388 */ /* 0x004fe80000000800 */
[----:B---3--:R-:W-:Y:S01]  /*06f0*/  STS [R4], R27 ;  /* 0x0000001b04007388 */ /* 0x008fe20000000800 */
[----:B------:R-:W-:Y:S06]  /*0700*/  BAR.SYNC.DEFER_BLOCKING 0x0 ;  /* 0x0000000000007b1d */ /* 0x000fec0000010000 */
[----:B------:R-:W-:Y:S04]  /*0710*/  LDS R23, [R0] ;  /* 0x0000000000177984 */ /* 0x000fe80000000800 */
[----:B------:R-:W0:Y:S04]  /*0720*/  LDS.128 R12, [R7] ;  /* 0x00000000070c7984 */ /* 0x000e280000000c00 */
[----:B------:R-:W1:Y:S04]  /*0730*/  LDS R28, [R0+0x40] ;  /* 0x00004000001c7984 */ /* 0x000e680000000800 */
[----:B------:R-:W2:Y:S04]  /*0740*/  LDS R21, [R0+0x80] ;  /* 0x0000800000157984 */ /* 0x000ea80000000800 */
[----:B------:R-:W-:Y:S01]  /*0750*/  LDS R25, [R0+0x340] ;  /* 0x0003400000197984 */ /* 0x000fe20000000800 */
[----:B0-----:R-:W-:-:S03]  /*0760*/  FFMA R9, R12, R23, R9 ;  /* 0x000000170c097223 */ /* 0x001fc60000000009 */
[----:B------:R-:W0:Y:S01]  /*0770*/  LDS R12, [R0+0xc0] ;  /* 0x0000c000000c7984 */ /* 0x000e220000000800 */
[----:B-1----:R-:W-:-:S03]  /*0780*/  FFMA R13, R28, R13, R9 ;  /* 0x0000000d1c0d7223 */ /* 0x002fc60000000009 */
[----:B------:R-:W-:Y:S04]  /*0790*/  LDS R23, [R0+0x100] ;  /* 0x0001000000177984 */ /* 0x000fe80000000800 */
[----:B------:R-:W1:Y:S04]  /*07a0*/  LDS.128 R8, [R7+0x10] ;  /* 0x0000100007087984 */ /* 0x000e680000000c00 */
[----:B------:R-:W3:Y:S01]  /*07b0*/  LDS R28, [R0+0x140] ;  /* 0x00014000001c7984 */ /* 0x000ee20000000800 */
[----:B--2---:R-:W-:-:S03]  /*07c0*/  FFMA R13, R21, R14, R13 ;  /* 0x0000000e150d7223 */ /* 0x004fc6000000000d */
[----:B------:R-:W2:Y:S01]  /*07d0*/  LDS R21, [R0+0x180] ;  /* 0x0001800000157984 */ /* 0x000ea20000000800 */
[----:B0-----:R-:W-:-:S04]  /*07e0*/  FFMA R13, R12, R15, R13 ;  /* 0x0000000f0c0d7223 */ /* 0x001fc8000000000d */
[----:B-1----:R-:W-:Y:S02]  /*07f0*/  FFMA R13, R8, R23, R13 ;  /* 0x00000017080d7223 */ /* 0x002fe4000000000d */
[----:B------:R-:W0:Y:S02]  /*0800*/  LDS R8, [R0+0x1c0] ;  /* 0x0001c00000087984 */ /* 0x000e240000000800 */
[----:B---3--:R-:W-:Y:S02]  /*0810*/  FFMA R9, R28, R9, R13 ;  /* 0x000000091c097223 */ /* 0x008fe4000000000d */
        /* <DEDUP_REMOVED lines=10> */
[----:B------:R-:W1:Y:S01]  /*08c0*/  LDS.128 R8, [R7+0x30] ;  /* 0x0000300007087984 */ /* 0x000e620000000c00 */
[----:B--2---:R-:W-:Y:S01]  /*08d0*/  FFMA R21, R21, R14, R28 ;  /* 0x0000000e15157223 */ /* 0x004fe2000000001c */
[----:B------:R-:W-:-:S04]  /*08e0*/  IADD3 R14, P0, PT, R16, R19, RZ ;  /* 0x00000013100e7210 */ /* 0x000fc80007f1e0ff */
[----:B------:R-:W-:Y:S02]  /*08f0*/  LEA.HI.X.SX32 R23, R19, R2, 0x1, P0 ;  /* 0x0000000213177211 */ /* 0x000fe400000f0eff */
[----:B------:R-:W-:-:S04]  /*0900*/  LEA R28, P0, R14, UR8, 0x2 ;  /* 0x000000080e1c7c11 */ /* 0x000fc8000f8010ff */
[----:B------:R-:W-:Y:S02]  /*0910*/  LEA.HI.X R29, R14, UR9, R23, 0x2, P0 ;  /* 0x000000090e1d7c11 */ /* 0x000fe400080f1417 */
[----:B------:R-:W-:Y:S01]  /*0920*/  IADD3 R14, P0, PT, R5, R24, RZ ;  /* 0x00000018050e7210 */ /* 0x000fe20007f1e0ff */
[----:B0-----:R-:W-:Y:S02]  /*0930*/  FFMA R15, R12, R15, R21 ;  /* 0x0000000f0c0f7223 */ /* 0x001fe40000000015 */
[----:B------:R-:W0:Y:S02]  /*0940*/  LDS R21, [R0+0x380] ;  /* 0x0003800000157984 */ /* 0x000e240000000800 */
[----:B-1----:R-:W-:Y:S02]  /*0950*/  FFMA R15, R8, R13, R15 ;  /* 0x0000000d080f7223 */ /* 0x002fe4000000000f */
[----:B------:R-:W1:Y:S01]  /*0960*/  LDS R8, [R0+0x3c0] ;  /* 0x0003c00000087984 */ /* 0x000e620000000800 */
[----:B------:R-:W-:Y:S01]  /*0970*/  BAR.SYNC.DEFER_BLOCKING 0x0 ;  /* 0x0000000000007b1d */ /* 0x000fe20000010000 */
[----:B------:R-:W-:-:S02]  /*0980*/  LEA.HI.X.SX32 R13, R24, R3, 0x1, P0 ;  /* 0x00000003180d7211 */ /* 0x000fc400000f0eff */
        /* <DEDUP_REMOVED lines=39> */
[----:B------:R-:W-:-:S04]  /*0c00*/  IADD3 R21, PT, PT, R19, 0x10, RZ ;  /* 0x0000001013157810 */ /* 0x000fc80007ffe0ff */
[----:B------:R-:W-:-:S04]  /*0c10*/  IADD3 R14, P0, PT, R16, R21, RZ ;  /* 0x00000015100e7210 */ /* 0x000fc80007f1e0ff */
[----:B------:R-:W-:Y:S02]  /*0c20*/  LEA.HI.X.SX32 R21, R21, R2, 0x1, P0 ;  /* 0x0000000215157211 */ /* 0x000fe400000f0eff */
[----:B------:R-:W-:-:S04]  /*0c30*/  LEA R28, P0, R14, UR8, 0x2 ;  /* 0x000000080e1c7c11 */ /* 0x000fc8000f8010ff */
[----:B------:R-:W-:Y:S02]  /*0c40*/  LEA.HI.X R29, R14, UR9, R21, 0x2, P0 ;  /* 0x000000090e1d7c11 */ /* 0x000fe400080f1415 */
[----:B------:R-:W2:Y:S01]  /*0c50*/  LDS R21, [R0+0x380] ;  /* 0x0003800000157984 */ /* 0x000ea20000000800 */
[----:B0-----:R-:W-:-:S04]  /*0c60*/  FFMA R15, R12, R15, R23 ;  /* 0x0000000f0c0f7223 */ /* 0x001fc80000000017 */
[----:B-1----:R-:W-:Y:S02]  /*0c70*/  FFMA R15, R8, R13, R15 ;  /* 0x0000000d080f7223 */ /* 0x002fe4000000000f */
[----:B------:R-:W0:Y:S01]  /*0c80*/  LDS R8, [R0+0x3c0] ;  /* 0x0003c00000087984 */ /* 0x000e220000000800 */
[----:B------:R-:W-:Y:S01]  /*0c90*/  BAR.SYNC.DEFER_BLOCKING 0x0 ;  /* 0x0000000000007b1d */ /* 0x000fe20000010000 */
[----:B------:R-:W-:-:S04]  /*0ca0*/  IADD3 R14, P0, PT, R5, R22, RZ ;  /* 0x00000016050e7210 */ /* 0x000fc80007f1e0ff */
[----:B------:R-:W-:Y:S02]  /*0cb0*/  LEA.HI.X.SX32 R13, R22, R3, 0x1, P0 ;  /* 0x00000003160d7211 */ /* 0x000fe400000f0eff */
[----:B------:R-:W-:-:S04]  /*0cc0*/  LEA R12, P0, R14, UR10, 0x2 ;  /* 0x0000000a0e0c7c11 */ /* 0x000fc8000f8010ff */
[----:B------:R-:W-:Y:S01]  /*0cd0*/  LEA.HI.X R13, R14, UR11, R13, 0x2, P0 ;  /* 0x0000000b0e0d7c11 */ /* 0x000fe200080f140d */
[----:B------:R-:W3:Y:S04]  /*0ce0*/  LDG.E R29, desc[UR12][R28.64] ;  /* 0x0000000c1c1d7981 */ /* 0x000ee8000c1e1900 */
[----:B------:R-:W4:Y:S01]  /*0cf0*/  LDG.E R27, desc[UR12][R12.64] ;  /* 0x0000000c0c1b7981 */ /* 0x000f22000c1e1900 */
[----:B------:R-:W-:-:S04]  /*0d00*/  FFMA R9, R25, R9, R15 ;  /* 0x0000000919097223 */ /* 0x000fc8000000000f */
[----:B--2---:R-:W-:-:S04]  /*0d10*/  FFMA R9, R21, R10, R9 ;  /* 0x0000000a15097223 */ /* 0x004fc80000000009 */
[----:B0-----:R-:W-:Y:S01]  /*0d20*/  FFMA R9, R8, R11, R9 ;  /* 0x0000000b08097223 */ /* 0x001fe20000000009 */
[----:B------:R-:W-:-:S04]  /*0d30*/  UIADD3 UR7, UPT, UPT, UR7, 0x4, URZ ;  /* 0x0000000407077890 */ /* 0x000fc8000fffe0ff */
[----:B------:R-:W-:Y:S01]  /*0d40*/  UISETP.NE.AND UP0, UPT, UR7, URZ, UPT ;  /* 0x000000ff0700728c */ /* 0x000fe2000bf05270 */
[C---:B------:R-:W-:Y:S02]  /*0d50*/  LEA R20, R18.reuse, R20, 0x6 ;  /* 0x0000001412147211 */ /* 0x040fe400078e30ff */
[C---:B------:R-:W-:Y:S02]  /*0d60*/  LEA R26, R18.reuse, R26, 0x6 ;  /* 0x0000001a121a7211 */ /* 0x040fe400078e30ff */
[C---:B------:R-:W-:Y:S02]  /*0d70*/  LEA R24, R18.reuse, R24, 0x6 ;  /* 0x0000001812187211 */ /* 0x040fe400078e30ff */
[----:B------:R-:W-:Y:S02]  /*0d80*/  IADD3 R19, PT, PT, R19, 0x40, RZ ;  /* 0x0000004013137810 */ /* 0x000fe40007ffe0ff */
[----:B------:R-:W-:Y:S01]  /*0d90*/  LEA R22, R18, R22, 0x6 ;  /* 0x0000001612167211 */ /* 0x000fe200078e30ff */
[----:B---3--:R-:W-:Y:S04]  /*0da0*/  STS [R6], R29 ;  /* 0x0000001d06007388 */ /* 0x008fe80000000800 */
[----:B----4-:R-:W-:Y:S01]  /*0db0*/  STS [R4], R27 ;  /* 0x0000001b04007388 */ /* 0x010fe20000000800 */
[----:B------:R-:W-:Y:S06]  /*0dc0*/  BAR.SYNC.DEFER_BLOCKING 0x0 ;  /* 0x0000000000007b1d */ /* 0x000fec0000010000 */
[----:B------:R-:W-:Y:S04]  /*0dd0*/  LDS R23, [R0] ;  /* 0x0000000000177984 */ /* 0x000fe80000000800 */
[----:B------:R-:W0:Y:S04]  /*0de0*/  LDS.128 R12, [R7] ;  /* 0x00000000070c7984 */ /* 0x000e280000000c00 */
[----:B------:R-:W1:Y:S04]  /*0df0*/  LDS R28, [R0+0x40] ;  /* 0x00004000001c7984 */ /* 0x000e680000000800 */
[----:B------:R-:W2:Y:S01]  /*0e00*/  LDS R21, [R0+0x80] ;  /* 0x0000800000157984 */ /* 0x000ea20000000800 */
        /* <DEDUP_REMOVED lines=23> */
[----:B--2---:R-:W-:-:S03]  /*0f80*/  FFMA R21, R21, R14, R28 ;  /* 0x0000000e15157223 */ /* 0x004fc6000000001c */
[----:B------:R-:W2:Y:S04]  /*0f90*/  LDS R23, [R0+0x340] ;  /* 0x0003400000177984 */ /* 0x000ea80000000800 */
[----:B------:R-:W3:Y:S04]  /*0fa0*/  LDS R28, [R0+0x380] ;  /* 0x00038000001c7984 */ /* 0x000ee80000000800 */
[----:B------:R-:W4:Y:S01]  /*0fb0*/  LDS R14, [R0+0x3c0] ;  /* 0x0003c000000e7984 */ /* 0x000f220000000800 */
[----:B0-----:R-:W-:-:S04]  /*0fc0*/  FFMA R15, R12, R15, R21 ;  /* 0x0000000f0c0f7223 */ /* 0x001fc80000000015 */
[----:B-1----:R-:W-:-:S04]  /*0fd0*/  FFMA R8, R8, R13, R15 ;  /* 0x0000000d08087223 */ /* 0x002fc8000000000f */
[----:B--2---:R-:W-:-:S04]  /*0fe0*/  FFMA R9, R23, R9, R8 ;  /* 0x0000000917097223 */ /* 0x004fc80000000008 */
[----:B---3--:R-:W-:-:S04]  /*0ff0*/  FFMA R9, R28, R10, R9 ;  /* 0x0000000a1c097223 */ /* 0x008fc80000000009 */
[----:B----4-:R-:W-:Y:S01]  /*1000*/  FFMA R25, R14, R11, R9 ;  /* 0x0000000b0e197223 */ /* 0x010fe20000000009 */
[----:B------:R-:W-:Y:S06]  /*1010*/  BAR.SYNC.DEFER_BLOCKING 0x0 ;  /* 0x0000000000007b1d */ /* 0x000fec0000010000 */
[----:B------:R-:W-:Y:S05]  /*1020*/  BRA.U UP0, `(.L_x_2) ;  /* 0xfffffff100b47547 */ /* 0x000fea000b83ffff */
[----:B------:R-:W-:-:S06]  /*1030*/  ULOP3.LUT UR6, UR5, 0x7fffffc, URZ, 0xc0, !UPT ;  /* 0x07fffffc05067892 */ /* 0x000fcc000f8ec0ff */
[----:B------:R-:W-:-:S07]  /*1040*/  MOV R20, UR6 ;  /* 0x0000000600147c02 */ /* 0x000fce0008000f00 */
.L_x_1:
[----:B------:R-:W-:-:S04]  /*1050*/  ULOP3.LUT UR7, UR5, 0x3, URZ, 0xc0, !UPT ;  /* 0x0000000305077892 */ /* 0x000fc8000f8ec0ff */
[----:B------:R-:W-:-:S09]  /*1060*/  UISETP.NE.AND UP0, UPT, UR7, URZ, UPT ;  /* 0x000000ff0700728c */ /* 0x000fd2000bf05270 */
[----:B------:R-:W-:Y:S05]  /*1070*/  BRA.U !UP0, `(.L_x_0) ;  /* 0x0000000908a87547 */ /* 0x000fea000b800000 */
[----:B------:R-:W0:Y:S01]  /*1080*/  LDC R19, c[0x0][0x388] ;  /* 0x0000e200ff137b82 */ /* 0x000e220000000800 */
[----:B------:R-:W1:Y:S01]  /*1090*/  LDCU UR6, c[0x0][0x3a0] ;  /* 0x00007400ff0677ac */ /* 0x000e620008000800 */
[----:B------:R-:W-:Y:S02]  /*10a0*/  UISETP.NE.AND UP0, UPT, UR7, 0x1, UPT ;  /* 0x000000010700788c */ /* 0x000fe4000bf05270 */
[----:B------:R-:W-:-:S04]  /*10b0*/  ULOP3.LUT UR5, UR5, 0x1, URZ, 0xc0, !UPT ;  /* 0x0000000105057892 */ /* 0x000fc8000f8ec0ff */
[----:B------:R-:W-:Y:S02]  /*10c0*/  UISETP.NE.U32.AND UP1, UPT, UR5, 0x1, UPT ;  /* 0x000000010500788c */ /* 0x000fe4000bf25070 */
[----:B-1----:R-:W-:Y:S01]  /*10d0*/  USHF.L.U32 UR6, UR6, 0x4, URZ ;  /* 0x0000000406067899 */ /* 0x002fe200080006ff */
[----:B0-----:R-:W-:Y:S01]  /*10e0*/  IMAD R19, R19, UR4, RZ ;  /* 0x0000000413137c24 */ /* 0x001fe2000f8e02ff */
[----:B------:R-:W-:Y:S10]  /*10f0*/  BRA.U !UP0, `(.L_x_3) ;  /* 0x0000000508ac7547 */ /* 0x000ff4000b800000 */
[----:B------:R-:W0:Y:S01]  /*1100*/  LDCU.64 UR8, c[0x0][0x390] ;  /* 0x00007200ff0877ac */ /* 0x000e220008000a00 */
[C---:B------:R-:W-:Y:S01]  /*1110*/  LEA R21, R20.reuse, R19, 0x4 ;  /* 0x0000001314157211 */ /* 0x040fe200078e20ff */
[----:B------:R-:W-:Y:S01]  /*1120*/  IMAD R18, R20, UR6, R17 ;  /* 0x0000000614127c24 */ /* 0x000fe2000f8e0211 */
[----:B------:R-:W1:Y:S02]  /*1130*/  LDCU.64 UR10, c[0x0][0x3a8] ;  /* 0x00007500ff0a77ac */ /* 0x000e640008000a00 */
[----:B------:R-:W-:Y:S02]  /*1140*/  IADD3 R11, P1, PT, R16, R21, RZ ;  /* 0x00000015100b7210 */ /* 0x000fe40007f3e0ff */
[----:B------:R-:W-:Y:S02]  /*1150*/  IADD3 R9, P0, PT, R5, R18, RZ ;  /* 0x0000001205097210 */ /* 0x000fe40007f1e0ff */
[----:B------:R-:W-:Y:S02]  /*1160*/  LEA.HI.X.SX32 R14, R21, R2, 0x1, P1 ;  /* 0x00000002150e7211 */ /* 0x000fe400008f0eff */
[----:B------:R-:W-:-:S02]  /*1170*/  LEA.HI.X.SX32 R12, R18, R3, 0x1, P0 ;  /* 0x00000003120c7211 */ /* 0x000fc400000f0eff */
[----:B0-----:R-:W-:Y:S02]  /*1180*/  LEA R10, P1, R11, UR8, 0x2 ;  /* 0x000000080b0a7c11 */ /* 0x001fe4000f8210ff */
[----:B-1----:R-:W-:Y:S02]  /*1190*/  LEA R8, P0, R9, UR10, 0x2 ;  /* 0x0000000a09087c11 */ /* 0x002fe4000f8010ff */
[----:B------:R-:W-:Y:S02]  /*11a0*/  LEA.HI.X R11, R11, UR9, R14, 0x2, P1 ;  /* 0x000000090b0b7c11 */ /* 0x000fe400088f140e */
[----:B------:R-:W-:-:S03]  /*11b0*/  LEA.HI.X R9, R9, UR11, R12, 0x2, P0 ;  /* 0x0000000b09097c11 */ /* 0x000fc600080f140c */
[----:B------:R-:W2:Y:S04]  /*11c0*/  LDG.E R27, desc[UR12][R10.64] ;  /* 0x0000000c0a1b7981 */ /* 0x000ea8000c1e1900 */
[----:B------:R-:W3:Y:S01]  /*11d0*/  LDG.E R29, desc[UR12][R8.64] ;  /* 0x0000000c081d7981 */ /* 0x000ee2000c1e1900 */
[----:B------:R-:W-:-:S03]  /*11e0*/  IADD3 R21, PT, PT, R21, 0x10, RZ ;  /* 0x0000001015157810 */ /* 0x000fc60007ffe0ff */
[----:B--2---:R-:W-:Y:S04]  /*11f0*/  STS [R6], R27 ;  /* 0x0000001b06007388 */ /* 0x004fe80000000800 */
[----:B---3--:R-:W-:Y:S01]  /*1200*/  STS [R4], R29 ;  /* 0x0000001d04007388 */ /* 0x008fe20000000800 */
[----:B------:R-:W-:Y:S06]  /*1210*/  BAR.SYNC.DEFER_BLOCKING 0x0 ;  /* 0x0000000000007b1d */ /* 0x000fec0000010000 */
[----:B------:R-:W-:Y:S04]  /*1220*/  LDS R22, [R0] ;  /* 0x0000000000167984 */ /* 0x000fe80000000800 */
[----:B------:R-:W0:Y:S04]  /*1230*/  LDS.128 R12, [R7] ;  /* 0x00000000070c7984 */ /* 0x000e280000000c00 */
[----:B------:R-:W1:Y:S04]  /*1240*/  LDS R26, [R0+0x40] ;  /* 0x00004000001a7984 */ /* 0x000e680000000800 */
[----:B------:R-:W2:Y:S04]  /*1250*/  LDS R23, [R0+0x80] ;  /* 0x0000800000177984 */ /* 0x000ea80000000800 */
[----:B------:R-:W3:Y:S04]  /*1260*/  LDS R24, [R0+0xc0] ;  /* 0x0000c00000187984 */ /* 0x000ee80000000800 */
[----:B------:R-:W-:Y:S04]  /*1270*/  LDS.128 R8, [R7+0x10] ;  /* 0x0000100007087984 */ /* 0x000fe80000000c00 */
[----:B------:R-:W-:Y:S01]  /*1280*/  LDS R29, [R0+0x300] ;  /* 0x00030000001d7984 */ /* 0x000fe20000000800 */
[----:B0-----:R-:W-:-:S03]  /*1290*/  FFMA R12, R12, R22, R25 ;  /* 0x000000160c0c7223 */ /* 0x001fc60000000019 */
[----:B------:R-:W0:Y:S01]  /*12a0*/  LDS R25, [R0+0x100] ;  /* 0x0001000000197984 */ /* 0x000e220000000800 */
[----:B-1----:R-:W-:-:S03]  /*12b0*/  FFMA R12, R26, R13, R12 ;  /* 0x0000000d1a0c7223 */ /* 0x002fc6000000000c */
[----:B------:R-:W1:Y:S01]  /*12c0*/  LDS R22, [R0+0x140] ;  /* 0x0001400000167984 */ /* 0x000e620000000800 */
[----:B--2---:R-:W-:-:S03]  /*12d0*/  FFMA R13, R23, R14, R12 ;  /* 0x0000000e170d7223 */ /* 0x004fc6000000000c */
[----:B------:R-:W2:Y:S01]  /*12e0*/  LDS R23, [R0+0x180] ;  /* 0x0001800000177984 */ /* 0x000ea20000000800 */
[----:B---3--:R-:W-:-:S03]  /*12f0*/  FFMA R13, R24, R15, R13 ;  /* 0x0000000f180d7223 */ /* 0x008fc6000000000d */
[----:B------:R-:W3:Y:S04]  /*1300*/  LDS R24, [R0+0x1c0] ;  /* 0x0001c00000187984 */ /* 0x000ee80000000800 */
[----:B------:R-:W-:Y:S01]  /*1310*/  LDS R26, [R0+0x340] ;  /* 0x00034000001a7984 */ /* 0x000fe20000000800 */
[----:B0-----:R-:W-:-:S03]  /*1320*/  FFMA R27, R8, R25, R13 ;  /* 0x00000019081b7223 */ /* 0x001fc6000000000d */
[----:B------:R-:W-:Y:S01]  /*1330*/  LDS R25, [R0+0x200] ;  /* 0x0002000000197984 */ /* 0x000fe20000000800 */
[----:B-1----:R-:W-:-:S03]  /*1340*/  FFMA R22, R22, R9, R27 ;  /* 0x0000000916167223 */ /* 0x002fc6000000001b */
[----:B------:R-:W0:Y:S01]  /*1350*/  LDS.128 R12, [R7+0x20] ;  /* 0x00002000070c7984 */ /* 0x000e220000000c00 */
[----:B--2---:R-:W-:Y:S01]  /*1360*/  FFMA R23, R23, R10, R22 ;  /* 0x0000000a17177223 */ /* 0x004fe20000000016 */
[----:B------:R-:W-:Y:S02]  /*1370*/  IADD3 R10, P0, PT, R16, R21, RZ ;  /* 0x00000015100a7210 */ /* 0x000fe40007f1e0ff */
[----:B------:R-:W1:Y:S01]  /*1380*/  LDS R8, [R0+0x240] ;  /* 0x0002400000087984 */ /* 0x000e620000000800 */
[----:B---3--:R-:W-:Y:S01]  /*1390*/  FFMA R11, R24, R11, R23 ;  /* 0x0000000b180b7223 */ /* 0x008fe20000000017 */
[----:B------:R-:W-:Y:S02]  /*13a0*/  LEA.HI.X.SX32 R21, R21, R2, 0x1, P0 ;  /* 0x0000000215157211 */ /* 0x000fe400000f0eff */
[----:B------:R-:W2:Y:S01]  /*13b0*/  LDS R9, [R0+0x280] ;  /* 0x0002800000097984 */ /* 0x000ea20000000800 */
[----:B------:R-:W-:-:S03]  /*13c0*/  LEA R22, P0, R10, UR8, 0x2 ;  /* 0x000000080a167c11 */ /* 0x000fc6000f8010ff */
[----:B------:R-:W-:Y:S01]  /*13d0*/  LDS R27, [R0+0x380] ;  /* 0x00038000001b7984 */ /* 0x000fe20000000800 */
[----:B------:R-:W-:Y:S01]  /*13e0*/  LEA.HI.X R23, R10, UR9, R21, 0x2, P0 ;  /* 0x000000090a177c11 */ /* 0x000fe200080f1415 */
[----:B0-----:R-:W-:Y:S01]  /*13f0*/  FFMA R11, R12, R25, R11 ;  /* 0x000000190c0b7223 */ /* 0x001fe2000000000b */
[----:B------:R-:W-:Y:S02]  /*1400*/  IADD3 R12, PT, PT, R18, UR6, RZ ;  /* 0x00000006120c7c10 */ /* 0x000fe4000fffe0ff */
[----:B------:R-:W-:Y:S01]  /*1410*/  LDS R18, [R0+0x3c0] ;  /* 0x0003c00000127984 */ /* 0x000fe20000000800 */
[----:B-1----:R-:W-:-:S03]  /*1420*/  FFMA R8, R8, R13, R11 ;  /* 0x0000000d08087223 */ /* 0x002fc6000000000b */
[----:B------:R-:W0:Y:S01]  /*1430*/  LDS R13, [R0+0x2c0] ;  /* 0x0002c000000d7984 */ /* 0x000e220000000800 */
[----:B--2---:R-:W-:-:S03]  /*1440*/  FFMA R14, R9, R14, R8 ;  /* 0x0000000e090e7223 */ /* 0x004fc60000000008 */
[----:B------:R-:W1:Y:S01]  /*1450*/  LDS.128 R8, [R7+0x30] ;  /* 0x0000300007087984 */ /* 0x000e620000000c00 */
[----:B------:R-:W-:Y:S01]  /*1460*/  BAR.SYNC.DEFER_BLOCKING 0x0 ;  /* 0x0000000000007b1d */ /* 0x000fe20000010000 */
[----:B------:R-:W-:-:S04]  /*1470*/  IADD3 R21, P0, PT, R5, R12, RZ ;  /* 0x0000000c05157210 */ /* 0x000fc80007f1e0ff */
[----:B------:R-:W-:Y:S02]  /*1480*/  LEA.HI.X.SX32 R12, R12, R3, 0x1, P0 ;  /* 0x000000030c0c7211 */ /* 0x000fe400000f0eff */
[----:B------:R-:W-:-:S04]  /*1490*/  LEA R24, P0, R21, UR10, 0x2 ;  /* 0x0000000a15187c11 */ /* 0x000fc8000f8010ff */
[----:B------:R-:W-:Y:S01]  /*14a0*/  LEA.HI.X R25, R21, UR11, R12, 0x2, P0 ;  /* 0x0000000b15197c11 */ /* 0x000fe200080f140c */
[----:B------:R-:W2:Y:S05]  /*14b0*/  LDG.E R23, desc[UR12][R22.64] ;  /* 0x0000000c16177981 */ /* 0x000eaa000c1e1900 */
[----:B------:R-:W3:Y:S01]  /*14c0*/  LDG.E R25, desc[UR12][R24.64] ;  /* 0x0000000c18197981 */ /* 0x000ee2000c1e1900 */
[----:B------:R-:W-:Y:S01]  /*14d0*/  IADD3 R20, PT, PT, R20, 0x2, RZ ;  /* 0x0000000214147810 */ /* 0x000fe20007ffe0ff */
[----:B0-----:R-:W-:-:S04]  /*14e0*/  FFMA R28, R13, R15, R14 ;  /* 0x0000000f0d1c7223 */ /* 0x001fc8000000000e */
[----:B-1----:R-:W-:-:S04]  /*14f0*/  FFMA R29, R8, R29, R28 ;  /* 0x0000001d081d7223 */ /* 0x002fc8000000001c */
[----:B------:R-:W-:-:S04]  /*1500*/  FFMA R26, R26, R9, R29 ;  /* 0x000000091a1a7223 */ /* 0x000fc8000000001d */
[----:B------:R-:W-:-:S04]  /*1510*/  FFMA R27, R27, R10, R26 ;  /* 0x0000000a1b1b7223 */ /* 0x000fc8000000001a */
[----:B------:R-:W-:Y:S01]  /*1520*/  FFMA R27, R18, R11, R27 ;  /* 0x0000000b121b7223 */ /* 0x000fe2000000001b */
        /* <DEDUP_REMOVED lines=8> */
[----:B------:R-:W-:Y:S04]  /*15b0*/  LDS R25, [R0+0x100] ;  /* 0x0001000000197984 */ /* 0x000fe80000000800 */
[----:B------:R-:W4:Y:S04]  /*15c0*/  LDS.128 R8, [R7+0x10] ;  /* 0x0000100007087984 */ /* 0x000f280000000c00 */
[----:B------:R-:W5:Y:S04]  /*15d0*/  LDS R18, [R0+0x140] ;  /* 0x0001400000127984 */ /* 0x000f680000000800 */
[----:B------:R-:W-:Y:S01]  /*15e0*/  LDS R24, [R0+0x240] ;  /* 0x0002400000187984 */ /* 0x000fe20000000800 */
[----:B0-----:R-:W-:-:S03]  /*15f0*/  FFMA R27, R12, R21, R27 ;  /* 0x000000150c1b7223 */ /* 0x001fc6000000001b */
[----:B------:R-:W0:Y:S01]  /*1600*/  LDS R21, [R0+0x180] ;  /* 0x0001800000157984 */ /* 0x000e220000000800 */
[----:B-1----:R-:W-:-:S03]  /*1610*/  FFMA R12, R22, R13, R27 ;  /* 0x0000000d160c7223 */ /* 0x002fc6000000001b */
[----:B------:R-:W1:Y:S01]  /*1620*/  LDS R22, [R0+0x1c0] ;  /* 0x0001c00000167984 */ /* 0x000e620000000800 */
[----:B--2---:R-:W-:-:S04]  /*1630*/  FFMA R23, R23, R14, R12 ;  /* 0x0000000e17177223 */ /* 0x004fc8000000000c */
[----:B---3--:R-:W-:Y:S02]  /*1640*/  FFMA R27, R28, R15, R23 ;  /* 0x0000000f1c1b7223 */ /* 0x008fe40000000017 */
[----:B------:R-:W-:Y:S04]  /*1650*/  LDS R23, [R0+0x200] ;  /* 0x0002000000177984 */ /* 0x000fe80000000800 */
[----:B------:R-:W2:Y:S01]  /*1660*/  LDS.128 R12, [R7+0x20] ;  /* 0x00002000070c7984 */ /* 0x000ea20000000c00 */
[----:B----4-:R-:W-:-:S04]  /*1670*/  FFMA R25, R8, R25, R27 ;  /* 0x0000001908197223 */ /* 0x010fc8000000001b */
[----:B-----5:R-:W-:Y:S02]  /*1680*/  FFMA R18, R18, R9, R25 ;  /* 0x0000000912127223 */ /* 0x020fe40000000019 */
[----:B------:R-:W3:Y:S02]  /*1690*/  LDS R25, [R0+0x280] ;  /* 0x0002800000197984 */ /* 0x000ee40000000800 */
[----:B0-----:R-:W-:Y:S02]  /*16a0*/  FFMA R21, R21, R10, R18 ;  /* 0x0000000a15157223 */ /* 0x001fe40000000012 */
[----:B------:R-:W0:Y:S02]  /*16b0*/  LDS R18, [R0+0x2c0] ;  /* 0x0002c00000127984 */ /* 0x000e240000000800 */
[----:B-1----:R-:W-:Y:S02]  /*16c0*/  FFMA R27, R22, R11, R21 ;  /* 0x0000000b161b7223 */ /* 0x002fe40000000015 */
[----:B------:R-:W-:Y:S04]  /*16d0*/  LDS R21, [R0+0x300] ;  /* 0x0003000000157984 */ /* 0x000fe80000000800 */
[----:B------:R-:W1:Y:S04]  /*16e0*/  LDS.128 R8, [R7+0x30] ;  /* 0x0000300007087984 */ /* 0x000e680000000c00 */
[----:B------:R-:W4:Y:S01]  /*16f0*/  LDS R22, [R0+0x340] ;  /* 0x0003400000167984 */ /* 0x000f220000000800 */
[----:B--2---:R-:W-:-:S03]  /*1700*/  FFMA R27, R12, R23, R27 ;  /* 0x000000170c1b7223 */ /* 0x004fc6000000001b */
[----:B------:R-:W2:Y:S01]  /*1710*/  LDS R23, [R0+0x380] ;  /* 0x0003800000177984 */ /* 0x000ea20000000800 */
[----:B------:R-:W-:-:S03]  /*1720*/  FFMA R24, R24, R13, R27 ;  /* 0x0000000d18187223 */ /* 0x000fc6000000001b */
[----:B------:R-:W5:Y:S01]  /*1730*/  LDS R12, [R0+0x3c0] ;  /* 0x0003c000000c7984 */ /* 0x000f620000000800 */
[----:B---3--:R-:W-:-:S04]  /*1740*/  FFMA R25, R25, R14, R24 ;  /* 0x0000000e19197223 */ /* 0x008fc80000000018 */
[----:B0-----:R-:W-:-:S04]  /*1750*/  FFMA R15, R18, R15, R25 ;  /* 0x0000000f120f7223 */ /* 0x001fc80000000019 */
[----:B-1----:R-:W-:-:S04]  /*1760*/  FFMA R15, R8, R21, R15 ;  /* 0x00000015080f7223 */ /* 0x002fc8000000000f */
[----:B----4-:R-:W-:-:S04]  /*1770*/  FFMA R22, R22, R9, R15 ;  /* 0x0000000916167223 */ /* 0x010fc8000000000f */
[----:B--2---:R-:W-:-:S04]  /*1780*/  FFMA R23, R23, R10, R22 ;  /* 0x0000000a17177223 */ /* 0x004fc80000000016 */
[----:B-----5:R-:W-:Y:S01]  /*1790*/  FFMA R25, R12, R11, R23 ;  /* 0x0000000b0c197223 */ /* 0x020fe20000000017 */
[----:B------:R-:W-:Y:S06]  /*17a0*/  BAR.SYNC.DEFER_BLOCKING 0x0 ;  /* 0x0000000000007b1d */ /* 0x000fec0000010000 */
.L_x_3:
[----:B------:R-:W-:Y:S05]  /*17b0*/  BRA.U UP1, `(.L_x_0) ;  /* 0x0000000101d87547 */ /* 0x000fea000b800000 */
        /* <DEDUP_REMOVED lines=8> */
[C---:B0-----:R-:W-:Y:S02]  /*1840*/  LEA R12, P0, R16.reuse, UR8, 0x2 ;  /* 0x00000008100c7c11 */ /* 0x041fe4000f8010ff */
[C---:B-1----:R-:W-:Y:S02]  /*1850*/  LEA R18, P1, R5.reuse, UR10, 0x2 ;  /* 0x0000000a05127c11 */ /* 0x042fe4000f8210ff */
[----:B------:R-:W-:Y:S02]  /*1860*/  LEA.HI.X R13, R16, UR9, R19, 0x2, P0 ;  /* 0x00000009100d7c11 */ /* 0x000fe400080f1413 */
[----:B------:R-:W-:-:S03]  /*1870*/  LEA.HI.X R19, R5, UR11, R20, 0x2, P1 ;  /* 0x0000000b05137c11 */ /* 0x000fc600088f1414 */
[----:B------:R-:W2:Y:S04]  /*1880*/  LDG.E R5, desc[UR12][R12.64] ;  /* 0x0000000c0c057981 */ /* 0x000ea8000c1e1900 */
[----:B------:R-:W3:Y:S04]  /*1890*/  LDG.E R21, desc[UR12][R18.64] ;  /* 0x0000000c12157981 */ /* 0x000ee8000c1e1900 */
        /* <DEDUP_REMOVED lines=11> */
[----:B------:R-:W5:Y:S04]  /*1950*/  LDS R19, [R0+0x180] ;  /* 0x0001800000137984 */ /* 0x000f680000000800 */
[----:B------:R-:W5:Y:S04]  /*1960*/  LDS R4, [R0+0x1c0] ;  /* 0x0001c00000047984 */ /* 0x000f680000000800 */
[----:B------:R-:W-:Y:S04]  /*1970*/  LDS R5, [R0+0x200] ;  /* 0x0002000000057984 */ /* 0x000fe80000000800 */
[----:B------:R-:W5:Y:S01]  /*1980*/  LDS.128 R20, [R7+0x20] ;  /* 0x0000200007147984 */ /* 0x000f620000000c00 */
[----:B0-----:R-:W-:-:S03]  /*1990*/  FFMA R8, R8, R24, R25 ;  /* 0x0000001808087223 */ /* 0x001fc60000000019 */
[----:B------:R-:W0:Y:S01]  /*19a0*/  LDS R6, [R0+0x240] ;  /* 0x0002400000067984 */ /* 0x000e220000000800 */
[----:B-1----:R-:W-:-:S03]  /*19b0*/  FFMA R9, R27, R9, R8 ;  /* 0x000000091b097223 */ /* 0x002fc60000000008 */
[----:B------:R-:W1:Y:S01]  /*19c0*/  LDS R25, [R0+0x280] ;  /* 0x0002800000197984 */ /* 0x000e620000000800 */
[----:B--2---:R-:W-:-:S03]  /*19d0*/  FFMA R9, R26, R10, R9 ;  /* 0x0000000a1a097223 */ /* 0x004fc60000000009 */
[----:B------:R-:W2:Y:S01]  /*19e0*/  LDS R18, [R0+0x2c0] ;  /* 0x0002c00000127984 */ /* 0x000ea20000000800 */
[----:B---3--:R-:W-:-:S03]  /*19f0*/  FFMA R29, R16, R11, R9 ;  /* 0x0000000b101d7223 */ /* 0x008fc60000000009 */
[----:B------:R-:W-:Y:S04]  /*1a00*/  LDS R27, [R0+0x300] ;  /* 0x00030000001b7984 */ /* 0x000fe80000000800 */
[----:B------:R-:W3:Y:S01]  /*1a10*/  LDS.128 R8, [R7+0x30] ;  /* 0x0000300007087984 */ /* 0x000ee20000000c00 */
[----:B----4-:R-:W-:-:S03]  /*1a20*/  FFMA R29, R12, R3, R29 ;  /* 0x000000030c1d7223 */ /* 0x010fc6000000001d */
[----:B------:R-:W4:Y:S01]  /*1a30*/  LDS R16, [R0+0x340] ;  /* 0x0003400000107984 */ /* 0x000f220000000800 */
[----:B-----5:R-:W-:-:S03]  /*1a40*/  FFMA R12, R2, R13, R29 ;  /* 0x0000000d020c7223 */ /* 0x020fc6000000001d */
[----:B------:R-:W5:Y:S01]  /*1a50*/  LDS R3, [R0+0x380] ;  /* 0x0003800000037984 */ /* 0x000f620000000800 */
[----:B------:R-:W-:-:S03]  /*1a60*/  FFMA R19, R19, R14, R12 ;  /* 0x0000000e13137223 */ /* 0x000fc6000000000c */
[----:B------:R-:W5:Y:S01]  /*1a70*/  LDS R2, [R0+0x3c0] ;  /* 0x0003c00000027984 */ /* 0x000f620000000800 */
[----:B------:R-:W-:-:S04]  /*1a80*/  FFMA R15, R4, R15, R19 ;  /* 0x0000000f040f7223 */ /* 0x000fc80000000013 */
[----:B------:R-:W-:-:S04]  /*1a90*/  FFMA R5, R20, R5, R15 ;  /* 0x0000000514057223 */ /* 0x000fc8000000000f */
[----:B0-----:R-:W-:-:S04]  /*1aa0*/  FFMA R6, R6, R21, R5 ;  /* 0x0000001506067223 */ /* 0x001fc80000000005 */
[----:B-1----:R-:W-:-:S04]  /*1ab0*/  FFMA R25, R25, R22, R6 ;  /* 0x0000001619197223 */ /* 0x002fc80000000006 */
[----:B--2---:R-:W-:-:S04]  /*1ac0*/  FFMA R23, R18, R23, R25 ;  /* 0x0000001712177223 */ /* 0x004fc80000000019 */
[----:B---3--:R-:W-:-:S04]  /*1ad0*/  FFMA R23, R8, R27, R23 ;  /* 0x0000001b08177223 */ /* 0x008fc80000000017 */
[----:B----4-:R-:W-:-:S04]  /*1ae0*/  FFMA R16, R16, R9, R23 ;  /* 0x0000000910107223 */ /* 0x010fc80000000017 */
[----:B-----5:R-:W-:-:S04]  /*1af0*/  FFMA R3, R3, R10, R16 ;  /* 0x0000000a03037223 */ /* 0x020fc80000000010 */
[----:B------:R-:W-:Y:S01]  /*1b00*/  FFMA R25, R2, R11, R3 ;  /* 0x0000000b02197223 */ /* 0x000fe20000000003 */
[----:B------:R-:W-:Y:S06]  /*1b10*/  BAR.SYNC.DEFER_BLOCKING 0x0 ;  /* 0x0000000000007b1d */ /* 0x000fec0000010000 */
.L_x_0:
[----:B------:R-:W0:Y:S01]  /*1b20*/  S2R R3, SR_TID.Y ;  /* 0x0000000000037919 */ /* 0x000e220000002200 */
[----:B------:R-:W1:Y:S01]  /*1b30*/  LDC R2, c[0x0][0x3b8] ;  /* 0x0000ee00ff027b82 */ /* 0x000e620000000800 */
[----:B------:R-:W2:Y:S01]  /*1b40*/  LDCU.64 UR6, c[0x0][0x3c0] ;  /* 0x00007800ff0677ac */ /* 0x000ea20008000a00 */
[----:B------:R-:W0:Y:S01]  /*1b50*/  S2R R0, SR_TID.X ;  /* 0x0000000000007919 */ /* 0x000e220000002100 */
[----:B-1----:R-:W-:Y:S02]  /*1b60*/  IMAD R17, R2, UR4, R17 ;  /* 0x0000000402117c24 */ /* 0x002fe4000f8e0211 */
[----:B0-----:R-:W-:-:S05]  /*1b70*/  IMAD R0, R3, R2, R0 ;  /* 0x0000000203007224 */ /* 0x001fca00078e0200 */
[----:B------:R-:W-:Y:S02]  /*1b80*/  SHF.R.S32.HI R2, RZ, 0x1f, R0 ;  /* 0x0000001fff027819 */ /* 0x000fe40000011400 */
[----:B------:R-:W-:-:S04]  /*1b90*/  IADD3 R0, P0, PT, R17, R0, RZ ;  /* 0x0000000011007210 */ /* 0x000fc80007f1e0ff */
[----:B------:R-:W-:Y:S02]  /*1ba0*/  LEA.HI.X.SX32 R17, R17, R2, 0x1, P0 ;  /* 0x0000000211117211 */ /* 0x000fe400000f0eff */
[----:B--2---:R-:W-:-:S04]  /*1bb0*/  LEA R2, P0, R0, UR6, 0x2 ;  /* 0x0000000600027c11 */ /* 0x004fc8000f8010ff */
[----:B------:R-:W-:-:S05]  /*1bc0*/  LEA.HI.X R3, R0, UR7, R17, 0x2, P0 ;  /* 0x0000000700037c11 */ /* 0x000fca00080f1411 */
[----:B------:R-:W-:Y:S01]  /*1bd0*/  STG.E desc[UR12][R2.64], R25 ;  /* 0x0000001902007986 */ /* 0x000fe2000c10190c */
[----:B------:R-:W-:Y:S05]  /*1be0*/  EXIT ;  /* 0x000000000000794d */ /* 0x000fea0003800000 */
.L_x_4:
[----:B------:R-:W-:-:S00]  /*1bf0*/  BRA `(.L_x_4) ;  /* 0xfffffffc00fc7947 */ /* 0x000fc0000383ffff */
[----:B------:R-:W-:-:S00]  /*1c00*/  NOP ;  /* 0x0000000000007918 */ /* 0x000fc00000000000 */
[----:B------:R-:W-:-:S00]  /*1c10*/  NOP ;  /* 0x0000000000007918 */ /* 0x000fc00000000000 */
[----:B------:R-:W-:-:S00]  /*1c20*/  NOP ;  /* 0x0000000000007918 */ /* 0x000fc00000000000 */
[----:B------:R-:W-:-:S00]  /*1c30*/  NOP ;  /* 0x0000000000007918 */ /* 0x000fc00000000000 */
[----:B------:R-:W-:-:S00]  /*1c40*/  NOP ;  /* 0x0000000000007918 */ /* 0x000fc00000000000 */
[----:B------:R-:W-:-:S00]  /*1c50*/  NOP ;  /* 0x0000000000007918 */ /* 0x000fc00000000000 */
[----:B------:R-:W-:-:S00]  /*1c60*/  NOP ;  /* 0x0000000000007918 */ /* 0x000fc00000000000 */
[----:B------:R-:W-:-:S00]  /*1c70*/  NOP ;  /* 0x0000000000007918 */ /* 0x000fc00000000000 */
.L_x_10:


//--------------------- .text._Z12MatMulKernelPK6MatrixS1_PS_ --------------------------
	.section	.text._Z12MatMulKernelPK6MatrixS1_PS_,"ax",@progbits
	.align	128
        .global         _Z12MatMulKernelPK6MatrixS1_PS_
        .type           _Z12MatMulKernelPK6MatrixS1_PS_,@function
        .size           _Z12MatMulKernelPK6MatrixS1_PS_,(.L_x_11 - _Z12MatMulKernelPK6MatrixS1_PS_)
        .other          _Z12MatMulKernelPK6MatrixS1_PS_,@"STO_CUDA_ENTRY STV_DEFAULT"
_Z12MatMulKernelPK6MatrixS1_PS_:
.text._Z12MatMulKernelPK6MatrixS1_PS_:
[----:B------:R-:W-:Y:S08]  /*0000*/  LDC R1, c[0x0][0x37c] ;  /* 0x0000df00ff017b82 */ /* 0x000ff00000000800 */
[----:B------:R-:W0:Y:S01]  /*0010*/  LDC.64 R10, c[0x0][0x380] ;  /* 0x0000e000ff0a7b82 */ /* 0x000e220000000a00 */
[----:B------:R-:W0:Y:S02]  /*0020*/  LDCU.64 UR4, c[0x0][0x358] ;  /* 0x00006b00ff0477ac */ /* 0x000e240008000a00 */
[----:B0-----:R-:W2:Y:S05]  /*0030*/  LDG.E R0, desc[UR4][R10.64] ;  /* 0x000000040a007981 */ /* 0x001eaa000c1e1900 */
[----:B------:R-:W0:Y:S01]  /*0040*/  S2UR UR6, SR_CTAID.Y ;  /* 0x00000000000679c3 */ /* 0x000e220000002600 */
[----:B------:R-:W-:Y:S01]  /*0050*/  HFMA2 R20, -RZ, RZ, 0, 0 ;  /* 0x00000000ff147431 */ /* 0x000fe200000001ff */
[----:B------:R-:W0:Y:S01]  /*0060*/  S2R R2, SR_TID.Y ;  /* 0x0000000000027919 */ /* 0x000e220000002200 */
[----:B------:R-:W1:Y:S05]  /*0070*/  S2R R5, SR_TID.X ;  /* 0x0000000000057919 */ /* 0x000e6a0000002100 */
[----:B------:R-:W0:Y:S08]  /*0080*/  LDC R3, c[0x0][0x364] ;  /* 0x0000d900ff037b82 */ /* 0x000e300000000800 */
[----:B------:R-:W1:Y:S08]  /*0090*/  S2UR UR7, SR_CTAID.X ;  /* 0x00000000000779c3 */ /* 0x000e700000002500 */
[----:B------:R-:W1:Y:S01]  /*00a0*/  LDC R4, c[0x0][0x360] ;  /* 0x0000d800ff047b82 */ /* 0x000e620000000800 */
[----:B0-----:R-:W-:-:S02]  /*00b0*/  IMAD R3, R3, UR6, R2 ;  /* 0x0000000603037c24 */ /* 0x001fc4000f8e0202 */
[----:B-1----:R-:W-:Y:S01]  /*00c0*/  IMAD R2, R4, UR7, R5 ;  /* 0x0000000704027c24 */ /* 0x002fe2000f8e0205 */
[----:B--2---:R-:W-:-:S13]  /*00d0*/  ISETP.GE.AND P0, PT, R0, 0x1, PT ;  /* 0x000000010000780c */ /* 0x004fda0003f06270 */
[----:B------:R-:W-:Y:S05]  /*00e0*/  @!P0 BRA `(.L_x_5) ;  /* 0x0000000400a88947 */ /* 0x000fea0003800000 */
[----:B------:R-:W0:Y:S01]  /*00f0*/  LDC.64 R14, c[0x0][0x388] ;  /* 0x0000e200ff0e7b82 */ /* 0x000e220000000a00 */
[C---:B------:R-:W-:Y:S01]  /*0100*/  ISETP.GE.U32.AND P1, PT, R0.reuse, 0x8, PT ;  /* 0x000000080000780c */ /* 0x040fe20003f26070 */
[----:B------:R-:W5:Y:S01]  /*0110*/  LDG.E.64 R10, desc[UR4][R10.64+0x10] ;  /* 0x000010040a0a7981 */ /* 0x000f62000c1e1b00 */
[----:B------:R-:W-:Y:S01]  /*0120*/  LOP3.LUT R6, R0, 0x7, RZ, 0xc0, !PT ;  /* 0x0000000700067812 */ /* 0x000fe200078ec0ff */
[----:B------:R-:W-:Y:S01]  /*0130*/  IMAD R7, R3, R0, RZ ;  /* 0x0000000003077224 */ /* 0x000fe200078e02ff */
[----:B------:R-:W-:Y:S02]  /*0140*/  MOV R20, RZ ;  /* 0x000000ff00147202 */ /* 0x000fe40000000f00 */
[----:B------:R-:W-:Y:S02]  /*0150*/  ISETP.NE.AND P0, PT, R6, RZ, PT ;  /* 0x000000ff0600720c */ /* 0x000fe40003f05270 */
[----:B------:R-:W-:Y:S01]  /*0160*/  MOV R8, RZ ;  /* 0x000000ff00087202 */ /* 0x000fe20000000f00 */
[----:B0-----:R0:W5:Y:S04]  /*0170*/  LDG.E R5, desc[UR4][R14.64] ;  /* 0x000000040e057981 */ /* 0x001168000c1e1900 */
[----:B------:R0:W5:Y:S01]  /*0180*/  LDG.E.64 R12, desc[UR4][R14.64+0x10] ;  /* 0x000010040e0c7981 */ /* 0x000162000c1e1b00 */
[----:B------:R-:W-:Y:S05]  /*0190*/  @!P1 BRA `(.L_x_6) ;  /* 0x0000000000bc9947 */ /* 0x000fea0003800000 */
[----:B-----5:R-:W-:Y:S01]  /*01a0*/  IMAD.WIDE.U32 R8, R7, 0x4, R10 ;  /* 0x0000000407087825 */ /* 0x020fe200078e000a */
[----:B------:R-:W-:Y:S02]  /*01b0*/  MOV R20, RZ ;  /* 0x000000ff00147202 */ /* 0x000fe40000000f00 */
[----:B------:R-:W-:Y:S02]  /*01c0*/  MOV R4, R2 ;  /* 0x0000000200047202 */ /* 0x000fe40000000f00 */
[----:B------:R-:W-:Y:S02]  /*01d0*/  IADD3 R18, P1, PT, R8, 0x10, RZ ;  /* 0x0000001008127810 */ /* 0x000fe40007f3e0ff */
[----:B------:R-:W-:Y:S02]  /*01e0*/  LOP3.LUT R8, R0, 0x7ffffff8, RZ, 0xc0, !PT ;  /* 0x7ffffff800087812 */ /* 0x000fe400078ec0ff */
[----:B------:R-:W-:Y:S02]  /*01f0*/  IADD3.X R19, PT, PT, RZ, R9, RZ, P1, !PT ;  /* 0x00000009ff137210 */ /* 0x000fe40000ffe4ff */
[----:B------:R-:W-:-:S07]  /*0200*/  IADD3 R9, PT, PT, -R8, RZ, RZ ;  /* 0x000000ff08097210 */ /* 0x000fce0007ffe1ff */
.L_x_7:
[----:B------:R-:W-:Y:S01]  /*0210*/  IMAD.WIDE R16, R4, 0x4, R12 ;  /* 0x0000000404107825 */ /* 0x000fe200078e020c */
[----:B0-----:R-:W-:Y:S02]  /*0220*/  MOV R14, R18 ;  /* 0x00000012000e7202 */ /* 0x001fe40000000f00 */
[----:B------:R-:W-:Y:S02]  /*0230*/  MOV R15, R19 ;  /* 0x00000013000f7202 */ /* 0x000fe40000000f00 */
[----:B------:R-:W2:Y:S01]  /*0240*/  LDG.E R21, desc[UR4][R16.64] ;  /* 0x0000000410157981 */ /* 0x000ea2000c1e1900 */
[----:B------:R-:W-:-:S03]  /*0250*/  IMAD.WIDE R24, R5, 0x4, R16 ;  /* 0x0000000405187825 */ /* 0x000fc600078e0210 */
[----:B------:R-:W2:Y:S04]  /*0260*/  LDG.E R29, desc[UR4][R14.64+-0x10] ;  /* 0xfffff0040e1d7981 */ /* 0x000ea8000c1e1900 */
[----:B------:R0:W3:Y:S04]  /*0270*/  LDG.E R23, desc[UR4][R24.64] ;  /* 0x0000000418177981 */ /* 0x0000e8000c1e1900 */
[----:B------:R-:W3:Y:S04]  /*0280*/  LDG.E R22, desc[UR4][R14.64+-0xc] ;  /* 0xfffff4040e167981 */ /* 0x000ee8000c1e1900 */
[----:B------:R-:W4:Y:S01]  /*0290*/  LDG.E R26, desc[UR4][R14.64+-0x8] ;  /* 0xfffff8040e1a7981 */ /* 0x000f22000c1e1900 */
[----:B0-----:R-:W-:-:S05]  /*02a0*/  IMAD.WIDE R24, R5, 0x4, R24 ;  /* 0x0000000405187825 */ /* 0x001fca00078e0218 */
[----:B------:R-:W4:Y:S01]  /*02b0*/  LDG.E R27, desc[UR4][R24.64] ;  /* 0x00000004181b7981 */ /* 0x000f22000c1e1900 */
[----:B------:R-:W-:-:S04]  /*02c0*/  IMAD.WIDE R18, R5, 0x4, R24 ;  /* 0x0000000405127825 */ /* 0x000fc800078e0218 */
[----:B------:R-:W-:Y:S02]  /*02d0*/  IMAD.WIDE R16, R5, 0x4, R18 ;  /* 0x0000000405107825 */ /* 0x000fe400078e0212 */
[----:B------:R-:W5:Y:S04]  /*02e0*/  LDG.E R18, desc[UR4][R18.64] ;  /* 0x0000000412127981 */ /* 0x000f68000c1e1900 */
[----:B------:R-:W5:Y:S01]  /*02f0*/  LDG.E R19, desc[UR4][R14.64+0x4] ;  /* 0x000004040e137981 */ /* 0x000f62000c1e1900 */
[----:B--2---:R-:W-:Y:S01]  /*0300*/  FFMA R29, R29, R21, R20 ;  /* 0x000000151d1d7223 */ /* 0x004fe20000000014 */
[----:B------:R-:W-:Y:S02]  /*0310*/  IMAD.WIDE R20, R5, 0x4, R16 ;  /* 0x0000000405147825 */ /* 0x000fe400078e0210 */
[----:B------:R-:W2:Y:S02]  /*0320*/  LDG.E R16, desc[UR4][R16.64] ;  /* 0x0000000410107981 */ /* 0x000ea4000c1e1900 */
[----:B---3--:R-:W-:-:S02]  /*0330*/  FFMA R28, R22, R23, R29 ;  /* 0x00000017161c7223 */ /* 0x008fc4000000001d */
[----:B------:R-:W5:Y:S01]  /*0340*/  LDG.E R29, desc[UR4][R14.64+-0x4] ;  /* 0xfffffc040e1d7981 */ /* 0x000f62000c1e1900 */
[----:B------:R-:W-:-:S03]  /*0350*/  IMAD.WIDE R22, R5, 0x4, R20 ;  /* 0x0000000405167825 */ /* 0x000fc600078e0214 */
[----:B------:R-:W3:Y:S04]  /*0360*/  LDG.E R20, desc[UR4][R20.64] ;  /* 0x0000000414147981 */ /* 0x000ee8000c1e1900 */
[----:B------:R-:W3:Y:S01]  /*0370*/  LDG.E R17, desc[UR4][R14.64+0xc] ;  /* 0x00000c040e117981 */ /* 0x000ee2000c1e1900 */
[----:B----4-:R-:W-:-:S03]  /*0380*/  FFMA R28, R26, R27, R28 ;  /* 0x0000001b1a1c7223 */ /* 0x010fc6000000001c */
[----:B------:R-:W2:Y:S01]  /*0390*/  LDG.E R27, desc[UR4][R14.64] ;  /* 0x000000040e1b7981 */ /* 0x000ea2000c1e1900 */
[----:B------:R-:W-:-:S03]  /*03a0*/  IMAD.WIDE R24, R5, 0x4, R22 ;  /* 0x0000000405187825 */ /* 0x000fc600078e0216 */
[----:B------:R-:W4:Y:S04]  /*03b0*/  LDG.E R26, desc[UR4][R22.64] ;  /* 0x00000004161a7981 */ /* 0x000f28000c1e1900 */
[----:B------:R-:W4:Y:S04]  /*03c0*/  LDG.E R21, desc[UR4][R14.64+0x8] ;  /* 0x000008040e157981 */ /* 0x000f28000c1e1900 */
[----:B------:R-:W4:Y:S01]  /*03d0*/  LDG.E R24, desc[UR4][R24.64] ;  /* 0x0000000418187981 */ /* 0x000f22000c1e1900 */
[----:B------:R-:W-:-:S04]  /*03e0*/  IADD3 R9, PT, PT, R9, 0x8, RZ ;  /* 0x0000000809097810 */ /* 0x000fc80007ffe0ff */
[----:B------:R-:W-:Y:S02]  /*03f0*/  ISETP.NE.AND P1, PT, R9, RZ, PT ;  /* 0x000000ff0900720c */ /* 0x000fe40003f25270 */
[----:B------:R-:W-:Y:S01]  /*0400*/  LEA R4, R5, R4, 0x3 ;  /* 0x0000000405047211 */ /* 0x000fe200078e18ff */
[----:B-----5:R-:W-:-:S04]  /*0410*/  FFMA R18, R29, R18, R28 ;  /* 0x000000121d127223 */ /* 0x020fc8000000001c */
[----:B--2---:R-:W-:-:S04]  /*0420*/  FFMA R16, R27, R16, R18 ;  /* 0x000000101b107223 */ /* 0x004fc80000000012 */
[----:B---3--:R-:W-:Y:S01]  /*0430*/  FFMA R16, R19, R20, R16 ;  /* 0x0000001413107223 */ /* 0x008fe20000000010 */
[----:B------:R-:W-:-:S03]  /*0440*/  IADD3 R18, P2, PT, R14, 0x20, RZ ;  /* 0x000000200e127810 */ /* 0x000fc60007f5e0ff */
[----:B----4-:R-:W-:Y:S01]  /*0450*/  FFMA R16, R21, R26, R16 ;  /* 0x0000001a15107223 */ /* 0x010fe20000000010 */
[----:B------:R-:W-:-:S03]  /*0460*/  IADD3.X R19, PT, PT, RZ, R15, RZ, P2, !PT ;  /* 0x0000000fff137210 */ /* 0x000fc600017fe4ff */
[----:B------:R-:W-:Y:S01]  /*0470*/  FFMA R20, R17, R24, R16 ;  /* 0x0000001811147223 */ /* 0x000fe20000000010 */
[----:B------:R-:W-:Y:S06]  /*0480*/  @P1 BRA `(.L_x_7) ;  /* 0xfffffffc00601947 */ /* 0x000fec000383ffff */
.L_x_6:
[----:B------:R-:W-:Y:S05]  /*0490*/  @!P0 BRA `(.L_x_5) ;  /* 0x0000000000bc8947 */ /* 0x000fea0003800000 */
[----:B------:R-:W-:Y:S02]  /*04a0*/  ISETP.GE.U32.AND P0, PT, R6, 0x4, PT ;  /* 0x000000040600780c */ /* 0x000fe40003f06070 */
[----:B------:R-:W-:-:S04]  /*04b0*/  LOP3.LUT R21, R0, 0x3, RZ, 0xc0, !PT ;  /* 0x0000000300157812 */ /* 0x000fc800078ec0ff */
[----:B------:R-:W-:-:S07]  /*04c0*/  ISETP.NE.AND P1, PT, R21, RZ, PT ;  /* 0x000000ff1500720c */ /* 0x000fce0003f25270 */
[----:B------:R-:W-:Y:S06]  /*04d0*/  @!P0 BRA `(.L_x_8) ;  /* 0x0000000000508947 */ /* 0x000fec0003800000 */
[-C--:B-----5:R-:W-:Y:S01]  /*04e0*/  IMAD R25, R5, R8.reuse, R2 ;  /* 0x0000000805197224 */ /* 0x0a0fe200078e0202 */
[----:B0-----:R-:W-:-:S03]  /*04f0*/  IADD3 R15, PT, PT, R7, R8, RZ ;  /* 0x00000008070f7210 */ /* 0x001fc60007ffe0ff */
[----:B------:R-:W-:-:S04]  /*0500*/  IMAD.WIDE R24, R25, 0x4, R12 ;  /* 0x0000000419187825 */ /* 0x000fc800078e020c */
[----:B------:R-:W-:-:S04]  /*0510*/  IMAD.WIDE R14, R15, 0x4, R10 ;  /* 0x000000040f0e7825 */ /* 0x000fc800078e020a */
[C---:B------:R-:W-:Y:S01]  /*0520*/  IMAD.WIDE R16, R5.reuse, 0x4, R24 ;  /* 0x0000000405107825 */ /* 0x040fe200078e0218 */
[----:B------:R-:W2:Y:S04]  /*0530*/  LDG.E R9, desc[UR4][R14.64] ;  /* 0x000000040e097981 */ /* 0x000ea8000c1e1900 */
[----:B------:R-:W2:Y:S01]  /*0540*/  LDG.E R24, desc[UR4][R24.64] ;  /* 0x0000000418187981 */ /* 0x000ea2000c1e1900 */
[----:B------:R-:W-:-:S03]  /*0550*/  IMAD.WIDE R18, R5, 0x4, R16 ;  /* 0x0000000405127825 */ /* 0x000fc600078e0210 */
[----:B------:R-:W3:Y:S04]  /*0560*/  LDG.E R16, desc[UR4][R16.64] ;  /* 0x0000000410107981 */ /* 0x000ee8000c1e1900 */
[----:B------:R-:W3:Y:S01]  /*0570*/  LDG.E R4, desc[UR4][R14.64+0x4] ;  /* 0x000004040e047981 */ /* 0x000ee2000c1e1900 */
[----:B------:R-:W-:-:S03]  /*0580*/  IMAD.WIDE R22, R5, 0x4, R18 ;  /* 0x0000000405167825 */ /* 0x000fc600078e0212 */
[----:B------:R-:W4:Y:S04]  /*0590*/  LDG.E R6, desc[UR4][R18.64] ;  /* 0x0000000412067981 */ /* 0x000f28000c1e1900 */
[----:B------:R-:W4:Y:S04]  /*05a0*/  LDG.E R27, desc[UR4][R14.64+0x8] ;  /* 0x000008040e1b7981 */ /* 0x000f28000c1e1900 */
[----:B------:R-:W4:Y:S04]  /*05b0*/  LDG.E R29, desc[UR4][R14.64+0xc] ;  /* 0x00000c040e1d7981 */ /* 0x000f28000c1e1900 */
[----:B------:R-:W4:Y:S01]  /*05c0*/  LDG.E R22, desc[UR4][R22.64] ;  /* 0x0000000416167981 */ /* 0x000f22000c1e1900 */
[----:B------:R-:W-:Y:S01]  /*05d0*/  IADD3 R8, PT, PT, R8, 0x4, RZ ;  /* 0x0000000408087810 */ /* 0x000fe20007ffe0ff */
[----:B--2---:R-:W-:-:S04]  /*05e0*/  FFMA R9, R9, R24, R20 ;  /* 0x0000001809097223 */ /* 0x004fc80000000014 */
[----:B---3--:R-:W-:-:S04]  /*05f0*/  FFMA R4, R4, R16, R9 ;  /* 0x0000001004047223 */ /* 0x008fc80000000009 */
[----:B----4-:R-:W-:-:S04]  /*0600*/  FFMA R4, R27, R6, R4 ;  /* 0x000000061b047223 */ /* 0x010fc80000000004 */
[----:B------:R-:W-:-:S07]  /*0610*/  FFMA R20, R29, R22, R4 ;  /* 0x000000161d147223 */ /* 0x000fce0000000004 */
.L_x_8:
[----:B------:R-:W-:Y:S05]  /*0620*/  @!P1 BRA `(.L_x_5) ;  /* 0x0000000000589947 */ /* 0x000fea0003800000 */
[----:B------:R-:W-:Y:S02]  /*0630*/  ISETP.NE.AND P0, PT, R21, 0x1, PT ;  /* 0x000000011500780c */ /* 0x000fe40003f05270 */
[----:B------:R-:W-:-:S04]  /*0640*/  LOP3.LUT R0, R0, 0x1, RZ, 0xc0, !PT ;  /* 0x0000000100007812 */ /* 0x000fc800078ec0ff */
[----:B------:R-:W-:-:S07]  /*0650*/  ISETP.NE.U32.AND P1, PT, R0, 0x1, PT ;  /* 0x000000010000780c */ /* 0x000fce0003f25070 */
[-C--:B-----5:R-:W-:Y:S01]  /*0660*/  @P0 IMAD R17, R5, R8.reuse, R2 ;  /* 0x0000000805110224 */ /* 0x0a0fe200078e0202 */
[----:B0-----:R-:W-:Y:S02]  /*0670*/  @P0 IADD3 R15, PT, PT, R7, R8, RZ ;  /* 0x00000008070f0210 */ /* 0x001fe40007ffe0ff */
[----:B------:R-:W-:Y:S01]  /*0680*/  @P0 IADD3 R8, PT, PT, R8, 0x2, RZ ;  /* 0x0000000208080810 */ /* 0x000fe20007ffe0ff */
[----:B------:R-:W-:-:S03]  /*0690*/  @P0 IMAD.WIDE R16, R17, 0x4, R12 ;  /* 0x0000000411100825 */ /* 0x000fc600078e020c */
[-C--:B------:R-:W-:Y:S01]  /*06a0*/  @!P1 IADD3 R9, PT, PT, R7, R8.reuse, RZ ;  /* 0x0000000807099210 */ /* 0x080fe20007ffe0ff */
[----:B------:R-:W-:Y:S01]  /*06b0*/  @P0 IMAD.WIDE R14, R15, 0x4, R10 ;  /* 0x000000040f0e0825 */ /* 0x000fe200078e020a */
[----:B------:R-:W2:Y:S03]  /*06c0*/  @P0 LDG.E R0, desc[UR4][R16.64] ;  /* 0x0000000410000981 */ /* 0x000ea6000c1e1900 */
[C---:B------:R-:W-:Y:S01]  /*06d0*/  @P0 IMAD.WIDE R6, R5.reuse, 0x4, R16 ;  /* 0x0000000405060825 */ /* 0x040fe200078e0210 */
[----:B------:R-:W2:Y:S03]  /*06e0*/  @P0 LDG.E R19, desc[UR4][R14.64] ;  /* 0x000000040e130981 */ /* 0x000ea6000c1e1900 */
[----:B------:R-:W-:Y:S01]  /*06f0*/  @!P1 IMAD R5, R5, R8, R2 ;  /* 0x0000000805059224 */ /* 0x000fe200078e0202 */
[----:B------:R-:W3:Y:S01]  /*0700*/  @P0 LDG.E R21, desc[UR4][R14.64+0x4] ;  /* 0x000004040e150981 */ /* 0x000ee2000c1e1900 */
[----:B------:R-:W-:-:S03]  /*0710*/  @!P1 IMAD.WIDE R10, R9, 0x4, R10 ;  /* 0x00000004090a9825 */ /* 0x000fc600078e020a */
[----:B------:R-:W3:Y:S01]  /*0720*/  @P0 LDG.E R6, desc[UR4][R6.64] ;  /* 0x0000000406060981 */ /* 0x000ee2000c1e1900 */
[----:B------:R-:W-:-:S03]  /*0730*/  @!P1 IMAD.WIDE R12, R5, 0x4, R12 ;  /* 0x00000004050c9825 */ /* 0x000fc600078e020c */
[----:B------:R-:W4:Y:S04]  /*0740*/  @!P1 LDG.E R11, desc[UR4][R10.64] ;  /* 0x000000040a0b9981 */ /* 0x000f28000c1e1900 */
[----:B------:R-:W4:Y:S01]  /*0750*/  @!P1 LDG.E R12, desc[UR4][R12.64] ;  /* 0x000000040c0c9981 */ /* 0x000f22000c1e1900 */
[----:B--2---:R-:W-:-:S04]  /*0760*/  @P0 FFMA R0, R19, R0, R20 ;  /* 0x0000000013000223 */ /* 0x004fc80000000014 */
[----:B---3--:R-:W-:-:S04]  /*0770*/  @P0 FFMA R20, R21, R6, R0 ;  /* 0x0000000615140223 */ /* 0x008fc80000000000 */
[----:B----4-:R-:W-:-:S07]  /*0780*/  @!P1 FFMA R20, R11, R12, R20 ;  /* 0x0000000c0b149223 */ /* 0x010fce0000000014 */
.L_x_5:
[----:B------:R-:W1:Y:S02]  /*0790*/  LDC.64 R6, c[0x0][0x390] ;  /* 0x0000e400ff067b82 */ /* 0x000e640000000a00 */
[----:B-1----:R-:W2:Y:S04]  /*07a0*/  LDG.E R0, desc[UR4][R6.64] ;  /* 0x0000000406007981 */ /* 0x002ea8000c1e1900 */
[----:B-----5:R-:W3:Y:S01]  /*07b0*/  LDG.E.64 R4, desc[UR4][R6.64+0x10] ;  /* 0x0000100406047981 */ /* 0x020ee2000c1e1b00 */
[----:B--2---:R-:W-:-:S04]  /*07c0*/  IMAD R3, R3, R0, R2 ;  /* 0x0000000003037224 */ /* 0x004fc800078e0202 */
[----:B---3--:R-:W-:-:S05]  /*07d0*/  IMAD.WIDE R4, R3, 0x4, R4 ;  /* 0x0000000403047825 */ /* 0x008fca00078e0204 */
[----:B------:R-:W-:Y:S01]  /*07e0*/  STG.E desc[UR4][R4.64], R20 ;  /* 0x0000001404007986 */ /* 0x000fe2000c101904 */
[----:B------:R-:W-:Y:S05]  /*07f0*/  EXIT ;  /* 0x000000000000794d */ /* 0x000fea0003800000 */
.L_x_9:
        /* <DEDUP_REMOVED lines=16> */
.L_x_11:


//--------------------- .nv.shared._Z28MatMulKernelWithSharedMemory6MatrixS_S_ --------------------------
	.section	.nv.shared._Z28MatMulKernelWithSharedMemory6MatrixS_S_,"aw",@nobits
	.sectionflags	@""
	.align	4
.nv.shared._Z28MatMulKernelWithSharedMemory6MatrixS_S_:
	.zero		3072


//--------------------- .nv.shared.reserved.0     --------------------------
	.section	.nv.shared.reserved.0,"aw",@nobits
	.weak		__nv_reservedSMEM_offset_0_alias
	.size		__nv_reservedSMEM_offset_0_alias, 0, 64
	.other		__nv_reservedSMEM_offset_0_alias,@"STO_CUDA_RESERVED_SHARED STV_DEFAULT"
__nv_reservedSMEM_offset_0_alias:
	.zero		0
	.zero		64


//--------------------- .nv.constant0._Z28MatMulKernelWithSharedMemory6MatrixS_S_ --------------------------
	.section	.nv.constant0._Z28MatMulKernelWithSharedMemory6MatrixS_S_,"a",@progbits
	.sectionflags	@""
	.align	4
.nv.constant0._Z28MatMulKernelWithSharedMemory6MatrixS_S_:
	.zero		968


//--------------------- .nv.constant0._Z12MatMulKernelPK6MatrixS1_PS_ --------------------------
	.section	.nv.constant0._Z12MatMulKernelPK6MatrixS1_PS_,"a",@progbits
	.sectionflags	@""
	.align	4
.nv.constant0._Z12MatMulKernelPK6MatrixS1_PS_:
	.zero		920


//--------------------- SYMBOLS --------------------------

	.type		.nv.reservedSmem.offset0,@object
	.size		.nv.reservedSmem.offset0,0x4
	.type		.nv.reservedSmem.cap,@object
	.size		.nv.reservedSmem.cap,0x4
